//
// Generated by NVIDIA NVVM Compiler
//
// Compiler Build ID: CL-36424714
// Cuda compilation tools, release 13.0, V13.0.88
// Based on NVVM 20.0.0
//

.version 9.0
.target sm_100
.address_size 64

	// .globl	_ZN4nest4cuda7euler1d26euler1d_fused_stage_kernelEPKdPdiiddd
.extern .shared .align 16 .b8 _ZN4nest4cuda7euler1d10shared_maxE[];

.visible .entry _ZN4nest4cuda7euler1d26euler1d_fused_stage_kernelEPKdPdiiddd(
	.param .u64 .ptr .align 1 _ZN4nest4cuda7euler1d26euler1d_fused_stage_kernelEPKdPdiiddd_param_0,
	.param .u64 .ptr .align 1 _ZN4nest4cuda7euler1d26euler1d_fused_stage_kernelEPKdPdiiddd_param_1,
	.param .u32 _ZN4nest4cuda7euler1d26euler1d_fused_stage_kernelEPKdPdiiddd_param_2,
	.param .u32 _ZN4nest4cuda7euler1d26euler1d_fused_stage_kernelEPKdPdiiddd_param_3,
	.param .f64 _ZN4nest4cuda7euler1d26euler1d_fused_stage_kernelEPKdPdiiddd_param_4,
	.param .f64 _ZN4nest4cuda7euler1d26euler1d_fused_stage_kernelEPKdPdiiddd_param_5,
	.param .f64 _ZN4nest4cuda7euler1d26euler1d_fused_stage_kernelEPKdPdiiddd_param_6
)
{
	.reg .pred 	%p<24>;
	.reg .b32 	%r<11>;
	.reg .b64 	%rd<18>;
	.reg .b64 	%fd<260>;

	ld.param.u32 	%r3, [_ZN4nest4cuda7euler1d26euler1d_fused_stage_kernelEPKdPdiiddd_param_2];
	ld.param.u32 	%r4, [_ZN4nest4cuda7euler1d26euler1d_fused_stage_kernelEPKdPdiiddd_param_3];
	ld.param.f64 	%fd47, [_ZN4nest4cuda7euler1d26euler1d_fused_stage_kernelEPKdPdiiddd_param_6];
	mov.u32 	%r5, %ctaid.x;
	mov.u32 	%r6, %ntid.x;
	mov.u32 	%r7, %tid.x;
	mad.lo.s32 	%r1, %r5, %r6, %r7;
	setp.ge.s32 	%p1, %r1, %r3;
	@%p1 bra 	$L__BB0_8;
	ld.param.u64 	%rd16, [_ZN4nest4cuda7euler1d26euler1d_fused_stage_kernelEPKdPdiiddd_param_0];
	cvta.to.global.u64 	%rd4, %rd16;
	add.s32 	%r2, %r4, %r1;
	shl.b32 	%r8, %r4, 1;
	add.s32 	%r9, %r8, %r3;
	shl.b32 	%r10, %r9, 1;
	mul.wide.s32 	%rd5, %r2, 8;
	add.s64 	%rd6, %rd4, %rd5;
	ld.global.nc.f64 	%fd48, [%rd6+-16];
	mul.wide.s32 	%rd1, %r9, 8;
	add.s64 	%rd7, %rd6, %rd1;
	ld.global.nc.f64 	%fd49, [%rd7+-16];
	mul.wide.s32 	%rd8, %r10, 8;
	add.s64 	%rd9, %rd6, %rd8;
	ld.global.nc.f64 	%fd50, [%rd9+-16];
	ld.global.nc.f64 	%fd51, [%rd6+-8];
	ld.global.nc.f64 	%fd52, [%rd7+-8];
	ld.global.nc.f64 	%fd53, [%rd9+-8];
	ld.global.nc.f64 	%fd54, [%rd6];
	ld.global.nc.f64 	%fd1, [%rd7];
	add.s64 	%rd10, %rd7, %rd1;
	ld.global.nc.f64 	%fd2, [%rd10];
	ld.global.nc.f64 	%fd55, [%rd6+8];
	ld.global.nc.f64 	%fd56, [%rd7+8];
	ld.global.nc.f64 	%fd57, [%rd10+8];
	ld.global.nc.f64 	%fd58, [%rd6+16];
	ld.global.nc.f64 	%fd59, [%rd7+16];
	ld.global.nc.f64 	%fd60, [%rd10+16];
	add.f64 	%fd3, %fd47, 0dBFF0000000000000;
	max.f64 	%fd61, %fd48, 0d3DDB7CDFD9D7BDBB;
	div.rn.f64 	%fd62, %fd49, %fd61;
	mul.f64 	%fd63, %fd61, 0d3FE0000000000000;
	mul.f64 	%fd64, %fd63, %fd62;
	mul.f64 	%fd65, %fd62, %fd64;
	sub.f64 	%fd66, %fd50, %fd65;
	mul.f64 	%fd67, %fd3, %fd66;
	max.f64 	%fd68, %fd67, 0d3DDB7CDFD9D7BDBB;
	max.f64 	%fd69, %fd51, 0d3DDB7CDFD9D7BDBB;
	div.rn.f64 	%fd70, %fd52, %fd69;
	mul.f64 	%fd71, %fd69, 0d3FE0000000000000;
	mul.f64 	%fd72, %fd71, %fd70;
	mul.f64 	%fd73, %fd70, %fd72;
	sub.f64 	%fd74, %fd53, %fd73;
	mul.f64 	%fd75, %fd3, %fd74;
	max.f64 	%fd76, %fd75, 0d3DDB7CDFD9D7BDBB;
	max.f64 	%fd4, %fd54, 0d3DDB7CDFD9D7BDBB;
	div.rn.f64 	%fd77, %fd1, %fd4;
	mul.f64 	%fd78, %fd4, 0d3FE0000000000000;
	mul.f64 	%fd79, %fd78, %fd77;
	mul.f64 	%fd80, %fd77, %fd79;
	sub.f64 	%fd81, %fd2, %fd80;
	mul.f64 	%fd82, %fd3, %fd81;
	max.f64 	%fd83, %fd82, 0d3DDB7CDFD9D7BDBB;
	max.f64 	%fd84, %fd55, 0d3DDB7CDFD9D7BDBB;
	div.rn.f64 	%fd85, %fd56, %fd84;
	mul.f64 	%fd86, %fd84, 0d3FE0000000000000;
	mul.f64 	%fd87, %fd86, %fd85;
	mul.f64 	%fd88, %fd85, %fd87;
	sub.f64 	%fd89, %fd57, %fd88;
	mul.f64 	%fd90, %fd3, %fd89;
	max.f64 	%fd91, %fd90, 0d3DDB7CDFD9D7BDBB;
	max.f64 	%fd92, %fd58, 0d3DDB7CDFD9D7BDBB;
	div.rn.f64 	%fd93, %fd59, %fd92;
	mul.f64 	%fd94, %fd92, 0d3FE0000000000000;
	mul.f64 	%fd95, %fd94, %fd93;
	mul.f64 	%fd96, %fd93, %fd95;
	sub.f64 	%fd97, %fd60, %fd96;
	mul.f64 	%fd98, %fd3, %fd97;
	max.f64 	%fd99, %fd98, 0d3DDB7CDFD9D7BDBB;
	sub.f64 	%fd100, %fd69, %fd61;
	sub.f64 	%fd101, %fd4, %fd69;
	mul.f64 	%fd102, %fd100, %fd101;
	setp.gtu.f64 	%p2, %fd102, 0d0000000000000000;
	abs.f64 	%fd103, %fd100;
	abs.f64 	%fd104, %fd101;
	setp.lt.f64 	%p3, %fd103, %fd104;
	selp.f64 	%fd105, %fd100, %fd101, %p3;
	sub.f64 	%fd106, %fd70, %fd62;
	sub.f64 	%fd107, %fd77, %fd70;
	mul.f64 	%fd108, %fd106, %fd107;
	setp.gtu.f64 	%p4, %fd108, 0d0000000000000000;
	abs.f64 	%fd109, %fd106;
	abs.f64 	%fd110, %fd107;
	setp.lt.f64 	%p5, %fd109, %fd110;
	selp.f64 	%fd111, %fd106, %fd107, %p5;
	sub.f64 	%fd112, %fd76, %fd68;
	sub.f64 	%fd113, %fd83, %fd76;
	mul.f64 	%fd114, %fd112, %fd113;
	setp.gtu.f64 	%p6, %fd114, 0d0000000000000000;
	abs.f64 	%fd115, %fd112;
	abs.f64 	%fd116, %fd113;
	setp.lt.f64 	%p7, %fd115, %fd116;
	selp.f64 	%fd117, %fd112, %fd113, %p7;
	sub.f64 	%fd118, %fd84, %fd4;
	mul.f64 	%fd119, %fd101, %fd118;
	setp.gtu.f64 	%p8, %fd119, 0d0000000000000000;
	abs.f64 	%fd120, %fd118;
	setp.lt.f64 	%p9, %fd104, %fd120;
	selp.f64 	%fd121, %fd101, %fd118, %p9;
	sub.f64 	%fd122, %fd85, %fd77;
	mul.f64 	%fd123, %fd107, %fd122;
	setp.gtu.f64 	%p10, %fd123, 0d0000000000000000;
	abs.f64 	%fd124, %fd122;
	setp.lt.f64 	%p11, %fd110, %fd124;
	selp.f64 	%fd125, %fd107, %fd122, %p11;
	sub.f64 	%fd126, %fd91, %fd83;
	mul.f64 	%fd127, %fd113, %fd126;
	setp.gtu.f64 	%p12, %fd127, 0d0000000000000000;
	abs.f64 	%fd128, %fd126;
	setp.lt.f64 	%p13, %fd116, %fd128;
	selp.f64 	%fd129, %fd113, %fd126, %p13;
	sub.f64 	%fd130, %fd92, %fd84;
	mul.f64 	%fd131, %fd118, %fd130;
	setp.gtu.f64 	%p14, %fd131, 0d0000000000000000;
	abs.f64 	%fd132, %fd130;
	setp.lt.f64 	%p15, %fd120, %fd132;
	selp.f64 	%fd133, %fd118, %fd130, %p15;
	sub.f64 	%fd134, %fd93, %fd85;
	mul.f64 	%fd135, %fd122, %fd134;
	setp.gtu.f64 	%p16, %fd135, 0d0000000000000000;
	abs.f64 	%fd136, %fd134;
	setp.lt.f64 	%p17, %fd124, %fd136;
	selp.f64 	%fd137, %fd122, %fd134, %p17;
	sub.f64 	%fd138, %fd99, %fd91;
	mul.f64 	%fd139, %fd126, %fd138;
	setp.gtu.f64 	%p18, %fd139, 0d0000000000000000;
	abs.f64 	%fd140, %fd138;
	setp.lt.f64 	%p19, %fd128, %fd140;
	selp.f64 	%fd141, %fd126, %fd138, %p19;
	mul.f64 	%fd142, %fd105, 0d3FE0000000000000;
	selp.f64 	%fd143, %fd142, 0d0000000000000000, %p2;
	add.f64 	%fd144, %fd69, %fd143;
	max.f64 	%fd5, %fd144, 0d3DDB7CDFD9D7BDBB;
	mul.f64 	%fd145, %fd121, 0d3FE0000000000000;
	selp.f64 	%fd146, %fd145, 0d0000000000000000, %p8;
	sub.f64 	%fd147, %fd4, %fd146;
	max.f64 	%fd6, %fd147, 0d3DDB7CDFD9D7BDBB;
	mul.f64 	%fd148, %fd111, 0d3FE0000000000000;
	selp.f64 	%fd149, %fd148, 0d0000000000000000, %p4;
	add.f64 	%fd150, %fd70, %fd149;
	mul.f64 	%fd151, %fd125, 0d3FE0000000000000;
	selp.f64 	%fd152, %fd151, 0d0000000000000000, %p10;
	sub.f64 	%fd153, %fd77, %fd152;
	mul.f64 	%fd154, %fd117, 0d3FE0000000000000;
	selp.f64 	%fd155, %fd154, 0d0000000000000000, %p6;
	add.f64 	%fd156, %fd76, %fd155;
	max.f64 	%fd157, %fd156, 0d3DDB7CDFD9D7BDBB;
	mul.f64 	%fd158, %fd129, 0d3FE0000000000000;
	selp.f64 	%fd159, %fd158, 0d0000000000000000, %p12;
	sub.f64 	%fd160, %fd83, %fd159;
	max.f64 	%fd161, %fd160, 0d3DDB7CDFD9D7BDBB;
	add.f64 	%fd162, %fd4, %fd146;
	max.f64 	%fd7, %fd162, 0d3DDB7CDFD9D7BDBB;
	mul.f64 	%fd163, %fd133, 0d3FE0000000000000;
	selp.f64 	%fd164, %fd163, 0d0000000000000000, %p14;
	sub.f64 	%fd165, %fd84, %fd164;
	max.f64 	%fd8, %fd165, 0d3DDB7CDFD9D7BDBB;
	add.f64 	%fd9, %fd77, %fd152;
	mul.f64 	%fd166, %fd137, 0d3FE0000000000000;
	selp.f64 	%fd167, %fd166, 0d0000000000000000, %p16;
	sub.f64 	%fd10, %fd85, %fd167;
	add.f64 	%fd168, %fd83, %fd159;
	max.f64 	%fd11, %fd168, 0d3DDB7CDFD9D7BDBB;
	mul.f64 	%fd169, %fd141, 0d3FE0000000000000;
	selp.f64 	%fd170, %fd169, 0d0000000000000000, %p18;
	sub.f64 	%fd12, %fd91, %fd170;
	mul.f64 	%fd171, %fd47, %fd157;
	div.rn.f64 	%fd172, %fd171, %fd5;
	sqrt.rn.f64 	%fd173, %fd172;
	mul.f64 	%fd174, %fd47, %fd161;
	div.rn.f64 	%fd175, %fd174, %fd6;
	sqrt.rn.f64 	%fd176, %fd175;
	div.rn.f64 	%fd177, %fd157, %fd3;
	mul.f64 	%fd178, %fd5, 0d3FE0000000000000;
	mul.f64 	%fd179, %fd178, %fd150;
	fma.rn.f64 	%fd13, %fd150, %fd179, %fd177;
	div.rn.f64 	%fd180, %fd161, %fd3;
	mul.f64 	%fd181, %fd6, 0d3FE0000000000000;
	mul.f64 	%fd182, %fd181, %fd153;
	fma.rn.f64 	%fd14, %fd153, %fd182, %fd180;
	sub.f64 	%fd183, %fd150, %fd173;
	sub.f64 	%fd184, %fd153, %fd176;
	min.f64 	%fd15, %fd183, %fd184;
	add.f64 	%fd185, %fd150, %fd173;
	add.f64 	%fd186, %fd153, %fd176;
	max.f64 	%fd16, %fd185, %fd186;
	mul.f64 	%fd17, %fd5, %fd150;
	fma.rn.f64 	%fd18, %fd150, %fd17, %fd157;
	add.f64 	%fd187, %fd157, %fd13;
	mul.f64 	%fd19, %fd150, %fd187;
	mul.f64 	%fd20, %fd6, %fd153;
	fma.rn.f64 	%fd21, %fd153, %fd20, %fd161;
	add.f64 	%fd188, %fd161, %fd14;
	mul.f64 	%fd22, %fd153, %fd188;
	setp.ge.f64 	%p20, %fd15, 0d0000000000000000;
	mov.f64 	%fd254, %fd17;
	mov.f64 	%fd255, %fd18;
	mov.f64 	%fd256, %fd19;
	@%p20 bra 	$L__BB0_4;
	setp.le.f64 	%p21, %fd16, 0d0000000000000000;
	mov.f64 	%fd254, %fd20;
	mov.f64 	%fd255, %fd21;
	mov.f64 	%fd256, %fd22;
	@%p21 bra 	$L__BB0_4;
	sub.f64 	%fd189, %fd16, %fd15;
	mul.f64 	%fd190, %fd15, %fd16;
	mul.f64 	%fd191, %fd17, %fd16;
	mul.f64 	%fd192, %fd20, %fd15;
	sub.f64 	%fd193, %fd191, %fd192;
	sub.f64 	%fd194, %fd6, %fd5;
	fma.rn.f64 	%fd195, %fd194, %fd190, %fd193;
	div.rn.f64 	%fd254, %fd195, %fd189;
	mul.f64 	%fd196, %fd18, %fd16;
	mul.f64 	%fd197, %fd21, %fd15;
	sub.f64 	%fd198, %fd196, %fd197;
	sub.f64 	%fd199, %fd20, %fd17;
	fma.rn.f64 	%fd200, %fd199, %fd190, %fd198;
	div.rn.f64 	%fd255, %fd200, %fd189;
	mul.f64 	%fd201, %fd19, %fd16;
	mul.f64 	%fd202, %fd22, %fd15;
	sub.f64 	%fd203, %fd201, %fd202;
	sub.f64 	%fd204, %fd14, %fd13;
	fma.rn.f64 	%fd205, %fd204, %fd190, %fd203;
	div.rn.f64 	%fd256, %fd205, %fd189;
$L__BB0_4:
	max.f64 	%fd206, %fd12, 0d3DDB7CDFD9D7BDBB;
	mul.f64 	%fd207, %fd47, %fd11;
	div.rn.f64 	%fd208, %fd207, %fd7;
	sqrt.rn.f64 	%fd209, %fd208;
	mul.f64 	%fd210, %fd47, %fd206;
	div.rn.f64 	%fd211, %fd210, %fd8;
	sqrt.rn.f64 	%fd212, %fd211;
	div.rn.f64 	%fd213, %fd11, %fd3;
	mul.f64 	%fd214, %fd7, 0d3FE0000000000000;
	mul.f64 	%fd215, %fd214, %fd9;
	fma.rn.f64 	%fd29, %fd9, %fd215, %fd213;
	div.rn.f64 	%fd216, %fd206, %fd3;
	mul.f64 	%fd217, %fd8, 0d3FE0000000000000;
	mul.f64 	%fd218, %fd217, %fd10;
	fma.rn.f64 	%fd30, %fd10, %fd218, %fd216;
	sub.f64 	%fd219, %fd9, %fd209;
	sub.f64 	%fd220, %fd10, %fd212;
	min.f64 	%fd31, %fd219, %fd220;
	add.f64 	%fd221, %fd9, %fd209;
	add.f64 	%fd222, %fd10, %fd212;
	max.f64 	%fd32, %fd221, %fd222;
	mul.f64 	%fd33, %fd7, %fd9;
	fma.rn.f64 	%fd34, %fd9, %fd33, %fd11;
	add.f64 	%fd223, %fd11, %fd29;
	mul.f64 	%fd35, %fd9, %fd223;
	mul.f64 	%fd36, %fd8, %fd10;
	fma.rn.f64 	%fd37, %fd10, %fd36, %fd206;
	add.f64 	%fd224, %fd206, %fd30;
	mul.f64 	%fd38, %fd10, %fd224;
	setp.ge.f64 	%p22, %fd31, 0d0000000000000000;
	mov.f64 	%fd257, %fd33;
	mov.f64 	%fd258, %fd34;
	mov.f64 	%fd259, %fd35;
	@%p22 bra 	$L__BB0_7;
	setp.le.f64 	%p23, %fd32, 0d0000000000000000;
	mov.f64 	%fd257, %fd36;
	mov.f64 	%fd258, %fd37;
	mov.f64 	%fd259, %fd38;
	@%p23 bra 	$L__BB0_7;
	sub.f64 	%fd225, %fd32, %fd31;
	mul.f64 	%fd226, %fd31, %fd32;
	mul.f64 	%fd227, %fd33, %fd32;
	mul.f64 	%fd228, %fd36, %fd31;
	sub.f64 	%fd229, %fd227, %fd228;
	sub.f64 	%fd230, %fd8, %fd7;
	fma.rn.f64 	%fd231, %fd230, %fd226, %fd229;
	div.rn.f64 	%fd257, %fd231, %fd225;
	mul.f64 	%fd232, %fd34, %fd32;
	mul.f64 	%fd233, %fd37, %fd31;
	sub.f64 	%fd234, %fd232, %fd233;
	sub.f64 	%fd235, %fd36, %fd33;
	fma.rn.f64 	%fd236, %fd235, %fd226, %fd234;
	div.rn.f64 	%fd258, %fd236, %fd225;
	mul.f64 	%fd237, %fd35, %fd32;
	mul.f64 	%fd238, %fd38, %fd31;
	sub.f64 	%fd239, %fd237, %fd238;
	sub.f64 	%fd240, %fd30, %fd29;
	fma.rn.f64 	%fd241, %fd240, %fd226, %fd239;
	div.rn.f64 	%fd259, %fd241, %fd225;
$L__BB0_7:
	ld.param.f64 	%fd253, [_ZN4nest4cuda7euler1d26euler1d_fused_stage_kernelEPKdPdiiddd_param_5];
	ld.param.f64 	%fd252, [_ZN4nest4cuda7euler1d26euler1d_fused_stage_kernelEPKdPdiiddd_param_4];
	ld.param.u64 	%rd17, [_ZN4nest4cuda7euler1d26euler1d_fused_stage_kernelEPKdPdiiddd_param_1];
	div.rn.f64 	%fd242, %fd253, %fd252;
	sub.f64 	%fd243, %fd257, %fd254;
	mul.f64 	%fd244, %fd242, %fd243;
	sub.f64 	%fd245, %fd4, %fd244;
	cvta.to.global.u64 	%rd11, %rd17;
	mul.wide.s32 	%rd12, %r2, 8;
	add.s64 	%rd13, %rd11, %rd12;
	st.global.f64 	[%rd13], %fd245;
	sub.f64 	%fd246, %fd258, %fd255;
	mul.f64 	%fd247, %fd242, %fd246;
	sub.f64 	%fd248, %fd1, %fd247;
	add.s64 	%rd14, %rd13, %rd1;
	st.global.f64 	[%rd14], %fd248;
	sub.f64 	%fd249, %fd259, %fd256;
	mul.f64 	%fd250, %fd242, %fd249;
	sub.f64 	%fd251, %fd2, %fd250;
	add.s64 	%rd15, %rd14, %rd1;
	st.global.f64 	[%rd15], %fd251;
$L__BB0_8:
	ret;

}
	// .globl	_ZN4nest4cuda7euler1d26copy_halos_periodic_kernelEPdiii
.visible .entry _ZN4nest4cuda7euler1d26copy_halos_periodic_kernelEPdiii(
	.param .u64 .ptr .align 1 _ZN4nest4cuda7euler1d26copy_halos_periodic_kernelEPdiii_param_0,
	.param .u32 _ZN4nest4cuda7euler1d26copy_halos_periodic_kernelEPdiii_param_1,
	.param .u32 _ZN4nest4cuda7euler1d26copy_halos_periodic_kernelEPdiii_param_2,
	.param .u32 _ZN4nest4cuda7euler1d26copy_halos_periodic_kernelEPdiii_param_3
)
{
	.reg .pred 	%p<2>;
	.reg .b32 	%r<16>;
	.reg .b64 	%rd<11>;
	.reg .b64 	%fd<3>;

	ld.param.u64 	%rd1, [_ZN4nest4cuda7euler1d26copy_halos_periodic_kernelEPdiii_param_0];
	ld.param.u32 	%r3, [_ZN4nest4cuda7euler1d26copy_halos_periodic_kernelEPdiii_param_1];
	ld.param.u32 	%r4, [_ZN4nest4cuda7euler1d26copy_halos_periodic_kernelEPdiii_param_2];
	ld.param.u32 	%r5, [_ZN4nest4cuda7euler1d26copy_halos_periodic_kernelEPdiii_param_3];
	mov.u32 	%r6, %ctaid.x;
	mov.u32 	%r7, %ntid.x;
	mov.u32 	%r8, %tid.x;
	mad.lo.s32 	%r1, %r6, %r7, %r8;
	div.s32 	%r2, %r1, %r4;
	setp.ge.s32 	%p1, %r2, %r5;
	@%p1 bra 	$L__BB1_2;
	rem.s32 	%r9, %r1, %r4;
	cvta.to.global.u64 	%rd2, %rd1;
	add.s32 	%r10, %r9, %r3;
	shl.b32 	%r11, %r4, 1;
	add.s32 	%r12, %r11, %r3;
	mul.lo.s32 	%r13, %r2, %r12;
	add.s32 	%r14, %r10, %r13;
	mul.wide.s32 	%rd3, %r14, 8;
	add.s64 	%rd4, %rd2, %rd3;
	ld.global.f64 	%fd1, [%rd4];
	add.s32 	%r15, %r13, %r9;
	mul.wide.s32 	%rd5, %r15, 8;
	add.s64 	%rd6, %rd2, %rd5;
	st.global.f64 	[%rd6], %fd1;
	mul.wide.s32 	%rd7, %r4, 8;
	add.s64 	%rd8, %rd6, %rd7;
	ld.global.f64 	%fd2, [%rd8];
	mul.wide.s32 	%rd9, %r3, 8;
	add.s64 	%rd10, %rd8, %rd9;
	st.global.f64 	[%rd10], %fd2;
$L__BB1_2:
	ret;

}
	// .globl	_ZN4nest4cuda7euler1d28compute_max_wavespeed_kernelEPKdPdiid
.visible .entry _ZN4nest4cuda7euler1d28compute_max_wavespeed_kernelEPKdPdiid(
	.param .u64 .ptr .align 1 _ZN4nest4cuda7euler1d28compute_max_wavespeed_kernelEPKdPdiid_param_0,
	.param .u64 .ptr .align 1 _ZN4nest4cuda7euler1d28compute_max_wavespeed_kernelEPKdPdiid_param_1,
	.param .u32 _ZN4nest4cuda7euler1d28compute_max_wavespeed_kernelEPKdPdiid_param_2,
	.param .u32 _ZN4nest4cuda7euler1d28compute_max_wavespeed_kernelEPKdPdiid_param_3,
	.param .f64 _ZN4nest4cuda7euler1d28compute_max_wavespeed_kernelEPKdPdiid_param_4
)
{
	.reg .pred 	%p<8>;
	.reg .b32 	%r<18>;
	.reg .b64 	%rd<12>;
	.reg .b64 	%fd<43>;

	ld.param.u64 	%rd1, [_ZN4nest4cuda7euler1d28compute_max_wavespeed_kernelEPKdPdiid_param_0];
	ld.param.u64 	%rd2, [_ZN4nest4cuda7euler1d28compute_max_wavespeed_kernelEPKdPdiid_param_1];
	ld.param.u32 	%r8, [_ZN4nest4cuda7euler1d28compute_max_wavespeed_kernelEPKdPdiid_param_2];
	ld.param.u32 	%r9, [_ZN4nest4cuda7euler1d28compute_max_wavespeed_kernelEPKdPdiid_param_3];
	ld.param.f64 	%fd3, [_ZN4nest4cuda7euler1d28compute_max_wavespeed_kernelEPKdPdiid_param_4];
	mov.u32 	%r1, %ctaid.x;
	mov.u32 	%r2, %ntid.x;
	mov.u32 	%r3, %tid.x;
	mad.lo.s32 	%r4, %r1, %r2, %r3;
	setp.ge.s32 	%p1, %r4, %r8;
	mov.f64 	%fd42, 0d0000000000000000;
	@%p1 bra 	$L__BB2_2;
	cvta.to.global.u64 	%rd3, %rd1;
	add.s32 	%r10, %r9, %r4;
	mul.wide.s32 	%rd4, %r10, 8;
	add.s64 	%rd5, %rd3, %rd4;
	ld.global.nc.f64 	%fd5, [%rd5];
	max.f64 	%fd6, %fd5, 0d3DDB7CDFD9D7BDBB;
	shl.b32 	%r11, %r9, 1;
	add.s32 	%r12, %r11, %r8;
	mul.wide.s32 	%rd6, %r12, 8;
	add.s64 	%rd7, %rd5, %rd6;
	ld.global.nc.f64 	%fd7, [%rd7];
	add.s64 	%rd8, %rd7, %rd6;
	ld.global.nc.f64 	%fd8, [%rd8];
	div.rn.f64 	%fd9, %fd7, %fd6;
	mul.f64 	%fd10, %fd6, 0dBFE0000000000000;
	mul.f64 	%fd11, %fd10, %fd9;
	add.f64 	%fd12, %fd3, 0dBFF0000000000000;
	fma.rn.f64 	%fd13, %fd9, %fd11, %fd8;
	mul.f64 	%fd14, %fd12, %fd13;
	max.f64 	%fd15, %fd14, 0d3DDB7CDFD9D7BDBB;
	mul.f64 	%fd16, %fd3, %fd15;
	div.rn.f64 	%fd17, %fd16, %fd6;
	sqrt.rn.f64 	%fd18, %fd17;
	abs.f64 	%fd19, %fd9;
	add.f64 	%fd42, %fd19, %fd18;
$L__BB2_2:
	shl.b32 	%r13, %r3, 3;
	mov.u32 	%r14, _ZN4nest4cuda7euler1d10shared_maxE;
	add.s32 	%r5, %r14, %r13;
	st.shared.f64 	[%r5], %fd42;
	bar.sync 	0;
	setp.lt.u32 	%p2, %r2, 66;
	@%p2 bra 	$L__BB2_7;
	mov.u32 	%r17, %r2;
$L__BB2_4:
	shr.u32 	%r7, %r17, 1;
	setp.ge.u32 	%p3, %r3, %r7;
	@%p3 bra 	$L__BB2_6;
	ld.shared.f64 	%fd20, [%r5];
	shl.b32 	%r15, %r7, 3;
	add.s32 	%r16, %r5, %r15;
	ld.shared.f64 	%fd21, [%r16];
	max.f64 	%fd22, %fd20, %fd21;
	st.shared.f64 	[%r5], %fd22;
$L__BB2_6:
	bar.sync 	0;
	setp.gt.u32 	%p4, %r17, 131;
	mov.u32 	%r17, %r7;
	@%p4 bra 	$L__BB2_4;
$L__BB2_7:
	setp.gt.u32 	%p5, %r3, 31;
	@%p5 bra 	$L__BB2_12;
	setp.lt.u32 	%p6, %r2, 64;
	@%p6 bra 	$L__BB2_10;
	ld.volatile.shared.f64 	%fd23, [%r5];
	ld.volatile.shared.f64 	%fd24, [%r5+256];
	max.f64 	%fd25, %fd23, %fd24;
	st.volatile.shared.f64 	[%r5], %fd25;
$L__BB2_10:
	ld.volatile.shared.f64 	%fd26, [%r5];
	ld.volatile.shared.f64 	%fd27, [%r5+128];
	max.f64 	%fd28, %fd26, %fd27;
	st.volatile.shared.f64 	[%r5], %fd28;
	ld.volatile.shared.f64 	%fd29, [%r5];
	ld.volatile.shared.f64 	%fd30, [%r5+64];
	max.f64 	%fd31, %fd29, %fd30;
	st.volatile.shared.f64 	[%r5], %fd31;
	ld.volatile.shared.f64 	%fd32, [%r5];
	ld.volatile.shared.f64 	%fd33, [%r5+32];
	max.f64 	%fd34, %fd32, %fd33;
	st.volatile.shared.f64 	[%r5], %fd34;
	ld.volatile.shared.f64 	%fd35, [%r5];
	ld.volatile.shared.f64 	%fd36, [%r5+16];
	max.f64 	%fd37, %fd35, %fd36;
	st.volatile.shared.f64 	[%r5], %fd37;
	ld.volatile.shared.f64 	%fd38, [%r5];
	ld.volatile.shared.f64 	%fd39, [%r5+8];
	max.f64 	%fd40, %fd38, %fd39;
	st.volatile.shared.f64 	[%r5], %fd40;
	setp.ne.s32 	%p7, %r3, 0;
	@%p7 bra 	$L__BB2_12;
	ld.shared.f64 	%fd41, [_ZN4nest4cuda7euler1d10shared_maxE];
	cvta.to.global.u64 	%rd9, %rd2;
	mul.wide.u32 	%rd10, %r1, 8;
	add.s64 	%rd11, %rd9, %rd10;
	st.global.f64 	[%rd11], %fd41;
$L__BB2_12:
	ret;

}
	// .globl	_ZN4nest4cuda7euler1d18rk2_average_kernelEPdPKdiii
.visible .entry _ZN4nest4cuda7euler1d18rk2_average_kernelEPdPKdiii(
	.param .u64 .ptr .align 1 _ZN4nest4cuda7euler1d18rk2_average_kernelEPdPKdiii_param_0,
	.param .u64 .ptr .align 1 _ZN4nest4cuda7euler1d18rk2_average_kernelEPdPKdiii_param_1,
	.param .u32 _ZN4nest4cuda7euler1d18rk2_average_kernelEPdPKdiii_param_2,
	.param .u32 _ZN4nest4cuda7euler1d18rk2_average_kernelEPdPKdiii_param_3,
	.param .u32 _ZN4nest4cuda7euler1d18rk2_average_kernelEPdPKdiii_param_4
)
{
	.reg .pred 	%p<2>;
	.reg .b32 	%r<15>;
	.reg .b64 	%rd<8>;
	.reg .b64 	%fd<5>;

	ld.param.u64 	%rd1, [_ZN4nest4cuda7euler1d18rk2_average_kernelEPdPKdiii_param_0];
	ld.param.u64 	%rd2, [_ZN4nest4cuda7euler1d18rk2_average_kernelEPdPKdiii_param_1];
	ld.param.u32 	%r4, [_ZN4nest4cuda7euler1d18rk2_average_kernelEPdPKdiii_param_2];
	ld.param.u32 	%r5, [_ZN4nest4cuda7euler1d18rk2_average_kernelEPdPKdiii_param_3];
	ld.param.u32 	%r6, [_ZN4nest4cuda7euler1d18rk2_average_kernelEPdPKdiii_param_4];
	mov.u32 	%r7, %ctaid.x;
	mov.u32 	%r8, %ntid.x;
	mov.u32 	%r9, %tid.x;
	mad.lo.s32 	%r10, %r7, %r8, %r9;
	shl.b32 	%r11, %r5, 1;
	add.s32 	%r1, %r11, %r4;
	div.s32 	%r2, %r10, %r4;
	mul.lo.s32 	%r12, %r2, %r4;
	sub.s32 	%r13, %r10, %r12;
	add.s32 	%r3, %r13, %r5;
	setp.ge.s32 	%p1, %r2, %r6;
	@%p1 bra 	$L__BB3_2;
	cvta.to.global.u64 	%rd3, %rd1;
	cvta.to.global.u64 	%rd4, %rd2;
	mad.lo.s32 	%r14, %r2, %r1, %r3;
	mul.wide.s32 	%rd5, %r14, 8;
	add.s64 	%rd6, %rd3, %rd5;
	ld.global.f64 	%fd1, [%rd6];
	add.s64 	%rd7, %rd4, %rd5;
	ld.global.nc.f64 	%fd2, [%rd7];
	add.f64 	%fd3, %fd1, %fd2;
	mul.f64 	%fd4, %fd3, 0d3FE0000000000000;
	st.global.f64 	[%rd6], %fd4;
$L__BB3_2:
	ret;

}


// ===== COMPILED SASS (sm_100) =====

	.target	sm_100

	.elftype	@"ET_EXEC"


//--------------------- .note.nv.tkinfo           --------------------------
	.section	.note.nv.tkinfo,"",@"SHT_NOTE"
	.sectionflags	@"SHF_NOTE_NV_TKINFO"
	.tkinfo
        /*0018*/ 	.word	0x00000002
        /*0030*/ 	.string	""
        /*0030*/ 	.string	"ptxas"
        /*0030*/ 	.string	"Cuda compilation tools, release 13.0, V13.0.88"
        /*0030*/ 	.string	"Build cuda_13.0.r13.0/compiler.36424714_0"
        /*0030*/ 	.string	"-arch sm_100 -m 64 "



//--------------------- .note.nv.cuinfo           --------------------------
	.section	.note.nv.cuinfo,"",@"SHT_NOTE"
	.sectionflags	@"SHF_NOTE_NV_CUINFO"
        /*0018*/ 	.short	0x0002
        /*001a*/ 	.short	0x0064
        /*001c*/ 	.short	0x0082
	.zero		2


//--------------------- .nv.info                  --------------------------
	.section	.nv.info,"",@"SHT_CUDA_INFO"
	.align	4


	//----- nvinfo : EIATTR_REGCOUNT
	.align		4
        /*0000*/ 	.byte	0x04, 0x2f
        /*0002*/ 	.short	(.L_1 - .L_0)
	.align		4
.L_0:
        /*0004*/ 	.word	index@(_ZN4nest4cuda7euler1d26euler1d_fused_stage_kernelEPKdPdiiddd)
        /*0008*/ 	.word	0x0000004a


	//----- nvinfo : EIATTR_FRAME_SIZE
	.align		4
.L_1:
        /*000c*/ 	.byte	0x04, 0x11
        /*000e*/ 	.short	(.L_3 - .L_2)
	.align		4
.L_2:
        /*0010*/ 	.word	index@($__internal_3_$__cuda_sm20_dsqrt_rn_f64_mediumpath_v1)
        /*0014*/ 	.word	0x00000000


	//----- nvinfo : EIATTR_FRAME_SIZE
	.align		4
.L_3:
        /*0018*/ 	.byte	0x04, 0x11
        /*001a*/ 	.short	(.L_5 - .L_4)
	.align		4
.L_4:
        /*001c*/ 	.word	index@($__internal_2_$__cuda_sm20_div_rn_f64_full)
        /*0020*/ 	.word	0x00000000


	//----- nvinfo : EIATTR_FRAME_SIZE
	.align		4
.L_5:
        /*0024*/ 	.byte	0x04, 0x11
        /*0026*/ 	.short	(.L_7 - .L_6)
	.align		4
.L_6:
        /*0028*/ 	.word	index@(_ZN4nest4cuda7euler1d26euler1d_fused_stage_kernelEPKdPdiiddd)
        /*002c*/ 	.word	0x00000000


	//----- nvinfo : EIATTR_REGCOUNT
	.align		4
.L_7:
        /*0030*/ 	.byte	0x04, 0x2f
        /*0032*/ 	.short	(.L_9 - .L_8)
	.align		4
.L_8:
        /*0034*/ 	.word	index@(_ZN4nest4cuda7euler1d26copy_halos_periodic_kernelEPdiii)
        /*0038*/ 	.word	0x0000000e


	//----- nvinfo : EIATTR_FRAME_SIZE
	.align		4
.L_9:
        /*003c*/ 	.byte	0x04, 0x11
        /*003e*/ 	.short	(.L_11 - .L_10)
	.align		4
.L_10:
        /*0040*/ 	.word	index@(_ZN4nest4cuda7euler1d26copy_halos_periodic_kernelEPdiii)
        /*0044*/ 	.word	0x00000000


	//----- nvinfo : EIATTR_REGCOUNT
	.align		4
.L_11:
        /*0048*/ 	.byte	0x04, 0x2f
        /*004a*/ 	.short	(.L_13 - .L_12)
	.align		4
.L_12:
        /*004c*/ 	.word	index@(_ZN4nest4cuda7euler1d28compute_max_wavespeed_kernelEPKdPdiid)
        /*0050*/ 	.word	0x00000020


	//----- nvinfo : EIATTR_FRAME_SIZE
	.align		4
.L_13:
        /*0054*/ 	.byte	0x04, 0x11
        /*0056*/ 	.short	(.L_15 - .L_14)
	.align		4
.L_14:
        /*0058*/ 	.word	index@($__internal_1_$__cuda_sm20_dsqrt_rn_f64_mediumpath_v1)
        /*005c*/ 	.word	0x00000000


	//----- nvinfo : EIATTR_FRAME_SIZE
	.align		4
.L_15:
        /*0060*/ 	.byte	0x04, 0x11
        /*0062*/ 	.short	(.L_17 - .L_16)
	.align		4
.L_16:
        /*0064*/ 	.word	index@($__internal_0_$__cuda_sm20_div_rn_f64_full)
        /*0068*/ 	.word	0x00000000


	//----- nvinfo : EIATTR_FRAME_SIZE
	.align		4
.L_17:
        /*006c*/ 	.byte	0x04, 0x11
        /*006e*/ 	.short	(.L_19 - .L_18)
	.align		4
.L_18:
        /*0070*/ 	.word	index@(_ZN4nest4cuda7euler1d28compute_max_wavespeed_kernelEPKdPdiid)
        /*0074*/ 	.word	0x00000000


	//----- nvinfo : EIATTR_REGCOUNT
	.align		4
.L_19:
        /*0078*/ 	.byte	0x04, 0x2f
        /*007a*/ 	.short	(.L_21 - .L_20)
	.align		4
.L_20:
        /*007c*/ 	.word	index@(_ZN4nest4cuda7euler1d18rk2_average_kernelEPdPKdiii)
        /*0080*/ 	.word	0x0000000d


	//----- nvinfo : EIATTR_FRAME_SIZE
	.align		4
.L_21:
        /*0084*/ 	.byte	0x04, 0x11
        /*0086*/ 	.short	(.L_23 - .L_22)
	.align		4
.L_22:
        /*0088*/ 	.word	index@(_ZN4nest4cuda7euler1d18rk2_average_kernelEPdPKdiii)
        /*008c*/ 	.word	0x00000000


	//----- nvinfo : EIATTR_MIN_STACK_SIZE
	.align		4
.L_23:
        /*0090*/ 	.byte	0x04, 0x12
        /*0092*/ 	.short	(.L_25 - .L_24)
	.align		4
.L_24:
        /*0094*/ 	.word	index@(_ZN4nest4cuda7euler1d18rk2_average_kernelEPdPKdiii)
        /*0098*/ 	.word	0x00000000


	//----- nvinfo : EIATTR_MIN_STACK_SIZE
	.align		4
.L_25:
        /*009c*/ 	.byte	0x04, 0x12
        /*009e*/ 	.short	(.L_27 - .L_26)
	.align		4
.L_26:
        /*00a0*/ 	.word	index@(_ZN4nest4cuda7euler1d28compute_max_wavespeed_kernelEPKdPdiid)
        /*00a4*/ 	.word	0x00000000


	//----- nvinfo : EIATTR_MIN_STACK_SIZE
	.align		4
.L_27:
        /*00a8*/ 	.byte	0x04, 0x12
        /*00aa*/ 	.short	(.L_29 - .L_28)
	.align		4
.L_28:
        /*00ac*/ 	.word	index@(_ZN4nest4cuda7euler1d26copy_halos_periodic_kernelEPdiii)
        /*00b0*/ 	.word	0x00000000


	//----- nvinfo : EIATTR_MIN_STACK_SIZE
	.align		4
.L_29:
        /*00b4*/ 	.byte	0x04, 0x12
        /*00b6*/ 	.short	(.L_31 - .L_30)
	.align		4
.L_30:
        /*00b8*/ 	.word	index@(_ZN4nest4cuda7euler1d26euler1d_fused_stage_kernelEPKdPdiiddd)
        /*00bc*/ 	.word	0x00000000
.L_31:


//--------------------- .nv.compat                --------------------------
	.section	.nv.compat,"",@"SHT_CUDA_COMPAT_INFO"
	.align	4
        /*0000*/ 	.byte	0x02, 0x09, 0x00, 0x00, 0x02, 0x02, 0x01, 0x00, 0x02, 0x05, 0x05, 0x00, 0x03, 0x07, 0x01, 0x01
        /*0010*/ 	.byte	0x02, 0x03, 0x00, 0x00, 0x02, 0x06, 0x01, 0x00, 0x04, 0x0b, 0x08, 0x00, 0x01, 0x00, 0x00, 0x00
        /*0020*/ 	.byte	0x00, 0x00, 0x00, 0x00


//--------------------- .nv.info._ZN4nest4cuda7euler1d18rk2_average_kernelEPdPKdiii --------------------------
	.section	.nv.info._ZN4nest4cuda7euler1d18rk2_average_kernelEPdPKdiii,"",@"SHT_CUDA_INFO"
	.sectionflags	@""
	.align	4


	//----- nvinfo : EIATTR_CUDA_API_VERSION
	.align		4
        /*0000*/ 	.byte	0x04, 0x37
        /*0002*/ 	.short	(.L_33 - .L_32)
.L_32:
        /*0004*/ 	.word	0x00000082


	//----- nvinfo : EIATTR_KPARAM_INFO
	.align		4
.L_33:
        /*0008*/ 	.byte	0x04, 0x17
        /*000a*/ 	.short	(.L_35 - .L_34)
.L_34:
        /*000c*/ 	.word	0x00000000
        /*0010*/ 	.short	0x0004
        /*0012*/ 	.short	0x0018
        /*0014*/ 	.byte	0x00, 0xf0, 0x11, 0x00


	//----- nvinfo : EIATTR_KPARAM_INFO
	.align		4
.L_35:
        /*0018*/ 	.byte	0x04, 0x17
        /*001a*/ 	.short	(.L_37 - .L_36)
.L_36:
        /*001c*/ 	.word	0x00000000
        /*0020*/ 	.short	0x0003
        /*0022*/ 	.short	0x0014
        /*0024*/ 	.byte	0x00, 0xf0, 0x11, 0x00


	//----- nvinfo : EIATTR_KPARAM_INFO
	.align		4
.L_37:
        /*0028*/ 	.byte	0x04, 0x17
        /*002a*/ 	.short	(.L_39 - .L_38)
.L_38:
        /*002c*/ 	.word	0x00000000
        /*0030*/ 	.short	0x0002
        /*0032*/ 	.short	0x0010
        /*0034*/ 	.byte	0x00, 0xf0, 0x11, 0x00


	//----- nvinfo : EIATTR_KPARAM_INFO
	.align		4
.L_39:
        /*0038*/ 	.byte	0x04, 0x17
        /*003a*/ 	.short	(.L_41 - .L_40)
.L_40:
        /*003c*/ 	.word	0x00000000
        /*0040*/ 	.short	0x0001
        /*0042*/ 	.short	0x0008
        /*0044*/ 	.byte	0x00, 0xf5, 0x21, 0x00


	//----- nvinfo : EIATTR_KPARAM_INFO
	.align		4
.L_41:
        /*0048*/ 	.byte	0x04, 0x17
        /*004a*/ 	.short	(.L_43 - .L_42)
.L_42:
        /*004c*/ 	.word	0x00000000
        /*0050*/ 	.short	0x0000
        /*0052*/ 	.short	0x0000
        /*0054*/ 	.byte	0x00, 0xf5, 0x21, 0x00


	//----- nvinfo : EIATTR_SPARSE_MMA_MASK
	.align		4
.L_43:
        /*0058*/ 	.byte	0x03, 0x50
        /*005a*/ 	.short	0x0000


	//----- nvinfo : EIATTR_MAXREG_COUNT
	.align		4
        /*005c*/ 	.byte	0x03, 0x1b
        /*005e*/ 	.short	0x00ff


	//----- nvinfo : EIATTR_MERCURY_ISA_VERSION
	.align		4
        /*0060*/ 	.byte	0x03, 0x5f
        /*0062*/ 	.short	0x0101


	//----- nvinfo : EIATTR_VRC_CTA_INIT_COUNT
	.align		4
        /*0064*/ 	.byte	0x02, 0x4a
	.zero		1
	.zero		1


	//----- nvinfo : EIATTR_EXIT_INSTR_OFFSETS
	.align		4
        /*0068*/ 	.byte	0x04, 0x1c
        /*006a*/ 	.short	(.L_45 - .L_44)


	//   ....[0]....
.L_44:
        /*006c*/ 	.word	0x00000210


	//   ....[1]....
        /*0070*/ 	.word	0x00000310


	//----- nvinfo : EIATTR_CBANK_PARAM_SIZE
	.align		4
.L_45:
        /*0074*/ 	.byte	0x03, 0x19
        /*0076*/ 	.short	0x001c


	//----- nvinfo : EIATTR_PARAM_CBANK
	.align		4
        /*0078*/ 	.byte	0x04, 0x0a
        /*007a*/ 	.short	(.L_47 - .L_46)
	.align		4
.L_46:
        /*007c*/ 	.word	index@(.nv.constant0._ZN4nest4cuda7euler1d18rk2_average_kernelEPdPKdiii)
        /*0080*/ 	.short	0x0380
        /*0082*/ 	.short	0x001c


	//----- nvinfo : EIATTR_SW_WAR
	.align		4
.L_47:
        /*0084*/ 	.byte	0x04, 0x36
        /*0086*/ 	.short	(.L_49 - .L_48)
.L_48:
        /*0088*/ 	.word	0x00000008
.L_49:


//--------------------- .nv.info._ZN4nest4cuda7euler1d28compute_max_wavespeed_kernelEPKdPdiid --------------------------
	.section	.nv.info._ZN4nest4cuda7euler1d28compute_max_wavespeed_kernelEPKdPdiid,"",@"SHT_CUDA_INFO"
	.sectionflags	@""
	.align	4


	//----- nvinfo : EIATTR_CUDA_API_VERSION
	.align		4
        /*0000*/ 	.byte	0x04, 0x37
        /*0002*/ 	.short	(.L_51 - .L_50)
.L_50:
        /*0004*/ 	.word	0x00000082


	//----- nvinfo : EIATTR_KPARAM_INFO
	.align		4
.L_51:
        /*0008*/ 	.byte	0x04, 0x17
        /*000a*/ 	.short	(.L_53 - .L_52)
.L_52:
        /*000c*/ 	.word	0x00000000
        /*0010*/ 	.short	0x0004
        /*0012*/ 	.short	0x0018
        /*0014*/ 	.byte	0x00, 0xf0, 0x21, 0x00


	//----- nvinfo : EIATTR_KPARAM_INFO
	.align		4
.L_53:
        /*0018*/ 	.byte	0x04, 0x17
        /*001a*/ 	.short	(.L_55 - .L_54)
.L_54:
        /*001c*/ 	.word	0x00000000
        /*0020*/ 	.short	0x0003
        /*0022*/ 	.short	0x0014
        /*0024*/ 	.byte	0x00, 0xf0, 0x11, 0x00


	//----- nvinfo : EIATTR_KPARAM_INFO
	.align		4
.L_55:
        /*0028*/ 	.byte	0x04, 0x17
        /*002a*/ 	.short	(.L_57 - .L_56)
.L_56:
        /*002c*/ 	.word	0x00000000
        /*0030*/ 	.short	0x0002
        /*0032*/ 	.short	0x0010
        /*0034*/ 	.byte	0x00, 0xf0, 0x11, 0x00


	//----- nvinfo : EIATTR_KPARAM_INFO
	.align		4
.L_57:
        /*0038*/ 	.byte	0x04, 0x17
        /*003a*/ 	.short	(.L_59 - .L_58)
.L_58:
        /*003c*/ 	.word	0x00000000
        /*0040*/ 	.short	0x0001
        /*0042*/ 	.short	0x0008
        /*0044*/ 	.byte	0x00, 0xf5, 0x21, 0x00


	//----- nvinfo : EIATTR_KPARAM_INFO
	.align		4
.L_59:
        /*0048*/ 	.byte	0x04, 0x17
        /*004a*/ 	.short	(.L_61 - .L_60)
.L_60:
        /*004c*/ 	.word	0x00000000
        /*0050*/ 	.short	0x0000
        /*0052*/ 	.short	0x0000
        /*0054*/ 	.byte	0x00, 0xf5, 0x21, 0x00


	//----- nvinfo : EIATTR_SPARSE_MMA_MASK
	.align		4
.L_61:
        /*0058*/ 	.byte	0x03, 0x50
        /*005a*/ 	.short	0x0000


	//----- nvinfo : EIATTR_MAXREG_COUNT
	.align		4
        /*005c*/ 	.byte	0x03, 0x1b
        /*005e*/ 	.short	0x00ff


	//----- nvinfo : EIATTR_NUM_BARRIERS
	.align		4
        /*0060*/ 	.byte	0x02, 0x4c
        /*0062*/ 	.byte	0x01
	.zero		1


	//----- nvinfo : EIATTR_MERCURY_ISA_VERSION
	.align		4
        /*0064*/ 	.byte	0x03, 0x5f
        /*0066*/ 	.short	0x0101


	//----- nvinfo : EIATTR_VRC_CTA_INIT_COUNT
	.align		4
        /*0068*/ 	.byte	0x02, 0x4a
	.zero		1
	.zero		1


	//----- nvinfo : EIATTR_EXIT_INSTR_OFFSETS
	.align		4
        /*006c*/ 	.byte	0x04, 0x1c
        /*006e*/ 	.short	(.L_63 - .L_62)


	//   ....[0]....
.L_62:
        /*0070*/ 	.word	0x000008e0


	//   ....[1]....
        /*0074*/ 	.word	0x00000cd0


	//   ....[2]....
        /*0078*/ 	.word	0x00000d50


	//----- nvinfo : EIATTR_CRS_STACK_SIZE
	.align		4
.L_63:
        /*007c*/ 	.byte	0x04, 0x1e
        /*007e*/ 	.short	(.L_65 - .L_64)
.L_64:
        /*0080*/ 	.word	0x00000000


	//----- nvinfo : EIATTR_CBANK_PARAM_SIZE
	.align		4
.L_65:
        /*0084*/ 	.byte	0x03, 0x19
        /*0086*/ 	.short	0x0020


	//----- nvinfo : EIATTR_PARAM_CBANK
	.align		4
        /*0088*/ 	.byte	0x04, 0x0a
        /*008a*/ 	.short	(.L_67 - .L_66)
	.align		4
.L_66:
        /*008c*/ 	.word	index@(.nv.constant0._ZN4nest4cuda7euler1d28compute_max_wavespeed_kernelEPKdPdiid)
        /*0090*/ 	.short	0x0380
        /*0092*/ 	.short	0x0020


	//----- nvinfo : EIATTR_SW_WAR
	.align		4
.L_67:
        /*0094*/ 	.byte	0x04, 0x36
        /*0096*/ 	.short	(.L_69 - .L_68)
.L_68:
        /*0098*/ 	.word	0x00000008
.L_69:


//--------------------- .nv.info._ZN4nest4cuda7euler1d26copy_halos_periodic_kernelEPdiii --------------------------
	.section	.nv.info._ZN4nest4cuda7euler1d26copy_halos_periodic_kernelEPdiii,"",@"SHT_CUDA_INFO"
	.sectionflags	@""
	.align	4


	//----- nvinfo : EIATTR_CUDA_API_VERSION
	.align		4
        /*0000*/ 	.byte	0x04, 0x37
        /*0002*/ 	.short	(.L_71 - .L_70)
.L_70:
        /*0004*/ 	.word	0x00000082


	//----- nvinfo : EIATTR_KPARAM_INFO
	.align		4
.L_71:
        /*0008*/ 	.byte	0x04, 0x17
        /*000a*/ 	.short	(.L_73 - .L_72)
.L_72:
        /*000c*/ 	.word	0x00000000
        /*0010*/ 	.short	0x0003
        /*0012*/ 	.short	0x0010
        /*0014*/ 	.byte	0x00, 0xf0, 0x11, 0x00


	//----- nvinfo : EIATTR_KPARAM_INFO
	.align		4
.L_73:
        /*0018*/ 	.byte	0x04, 0x17
        /*001a*/ 	.short	(.L_75 - .L_74)
.L_74:
        /*001c*/ 	.word	0x00000000
        /*0020*/ 	.short	0x0002
        /*0022*/ 	.short	0x000c
        /*0024*/ 	.byte	0x00, 0xf0, 0x11, 0x00


	//----- nvinfo : EIATTR_KPARAM_INFO
	.align		4
.L_75:
        /*0028*/ 	.byte	0x04, 0x17
        /*002a*/ 	.short	(.L_77 - .L_76)
.L_76:
        /*002c*/ 	.word	0x00000000
        /*0030*/ 	.short	0x0001
        /*0032*/ 	.short	0x0008
        /*0034*/ 	.byte	0x00, 0xf0, 0x11, 0x00


	//----- nvinfo : EIATTR_KPARAM_INFO
	.align		4
.L_77:
        /*0038*/ 	.byte	0x04, 0x17
        /*003a*/ 	.short	(.L_79 - .L_78)
.L_78:
        /*003c*/ 	.word	0x00000000
        /*0040*/ 	.short	0x0000
        /*0042*/ 	.short	0x0000
        /*0044*/ 	.byte	0x00, 0xf5, 0x21, 0x00


	//----- nvinfo : EIATTR_SPARSE_MMA_MASK
	.align		4
.L_79:
        /*0048*/ 	.byte	0x03, 0x50
        /*004a*/ 	.short	0x0000


	//----- nvinfo : EIATTR_MAXREG_COUNT
	.align		4
        /*004c*/ 	.byte	0x03, 0x1b
        /*004e*/ 	.short	0x00ff


	//----- nvinfo : EIATTR_MERCURY_ISA_VERSION
	.align		4
        /*0050*/ 	.byte	0x03, 0x5f
        /*0052*/ 	.short	0x0101


	//----- nvinfo : EIATTR_VRC_CTA_INIT_COUNT
	.align		4
        /*0054*/ 	.byte	0x02, 0x4a
	.zero		1
	.zero		1


	//----- nvinfo : EIATTR_EXIT_INSTR_OFFSETS
	.align		4
        /*0058*/ 	.byte	0x04, 0x1c
        /*005a*/ 	.short	(.L_81 - .L_80)


	//   ....[0]....
.L_80:
        /*005c*/ 	.word	0x00000200


	//   ....[1]....
        /*0060*/ 	.word	0x00000360


	//----- nvinfo : EIATTR_CBANK_PARAM_SIZE
	.align		4
.L_81:
        /*0064*/ 	.byte	0x03, 0x19
        /*0066*/ 	.short	0x0014


	//----- nvinfo : EIATTR_PARAM_CBANK
	.align		4
        /*0068*/ 	.byte	0x04, 0x0a
        /*006a*/ 	.short	(.L_83 - .L_82)
	.align		4
.L_82:
        /*006c*/ 	.word	index@(.nv.constant0._ZN4nest4cuda7euler1d26copy_halos_periodic_kernelEPdiii)
        /*0070*/ 	.short	0x0380
        /*0072*/ 	.short	0x0014


	//----- nvinfo : EIATTR_SW_WAR
	.align		4
.L_83:
        /*0074*/ 	.byte	0x04, 0x36
        /*0076*/ 	.short	(.L_85 - .L_84)
.L_84:
        /*0078*/ 	.word	0x00000008
.L_85:


//--------------------- .nv.info._ZN4nest4cuda7euler1d26euler1d_fused_stage_kernelEPKdPdiiddd --------------------------
	.section	.nv.info._ZN4nest4cuda7euler1d26euler1d_fused_stage_kernelEPKdPdiiddd,"",@"SHT_CUDA_INFO"
	.sectionflags	@""
	.align	4


	//----- nvinfo : EIATTR_CUDA_API_VERSION
	.align		4
        /*0000*/ 	.byte	0x04, 0x37
        /*0002*/ 	.short	(.L_87 - .L_86)
.L_86:
        /*0004*/ 	.word	0x00000082


	//----- nvinfo : EIATTR_KPARAM_INFO
	.align		4
.L_87:
        /*0008*/ 	.byte	0x04, 0x17
        /*000a*/ 	.short	(.L_89 - .L_88)
.L_88:
        /*000c*/ 	.word	0x00000000
        /*0010*/ 	.short	0x0006
        /*0012*/ 	.short	0x0028
        /*0014*/ 	.byte	0x00, 0xf0, 0x21, 0x00


	//----- nvinfo : EIATTR_KPARAM_INFO
	.align		4
.L_89:
        /*0018*/ 	.byte	0x04, 0x17
        /*001a*/ 	.short	(.L_91 - .L_90)
.L_90:
        /*001c*/ 	.word	0x00000000
        /*0020*/ 	.short	0x0005
        /*0022*/ 	.short	0x0020
        /*0024*/ 	.byte	0x00, 0xf0, 0x21, 0x00


	//----- nvinfo : EIATTR_KPARAM_INFO
	.align		4
.L_91:
        /*0028*/ 	.byte	0x04, 0x17
        /*002a*/ 	.short	(.L_93 - .L_92)
.L_92:
        /*002c*/ 	.word	0x00000000
        /*0030*/ 	.short	0x0004
        /*0032*/ 	.short	0x0018
        /*0034*/ 	.byte	0x00, 0xf0, 0x21, 0x00


	//----- nvinfo : EIATTR_KPARAM_INFO
	.align		4
.L_93:
        /*0038*/ 	.byte	0x04, 0x17
        /*003a*/ 	.short	(.L_95 - .L_94)
.L_94:
        /*003c*/ 	.word	0x00000000
        /*0040*/ 	.short	0x0003
        /*0042*/ 	.short	0x0014
        /*0044*/ 	.byte	0x00, 0xf0, 0x11, 0x00


	//----- nvinfo : EIATTR_KPARAM_INFO
	.align		4
.L_95:
        /*0048*/ 	.byte	0x04, 0x17
        /*004a*/ 	.short	(.L_97 - .L_96)
.L_96:
        /*004c*/ 	.word	0x00000000
        /*0050*/ 	.short	0x0002
        /*0052*/ 	.short	0x0010
        /*0054*/ 	.byte	0x00, 0xf0, 0x11, 0x00


	//----- nvinfo : EIATTR_KPARAM_INFO
	.align		4
.L_97:
        /*0058*/ 	.byte	0x04, 0x17
        /*005a*/ 	.short	(.L_99 - .L_98)
.L_98:
        /*005c*/ 	.word	0x00000000
        /*0060*/ 	.short	0x0001
        /*0062*/ 	.short	0x0008
        /*0064*/ 	.byte	0x00, 0xf5, 0x21, 0x00


	//----- nvinfo : EIATTR_KPARAM_INFO
	.align		4
.L_99:
        /*0068*/ 	.byte	0x04, 0x17
        /*006a*/ 	.short	(.L_101 - .L_100)
.L_100:
        /*006c*/ 	.word	0x00000000
        /*0070*/ 	.short	0x0000
        /*0072*/ 	.short	0x0000
        /*0074*/ 	.byte	0x00, 0xf5, 0x21, 0x00


	//----- nvinfo : EIATTR_SPARSE_MMA_MASK
	.align		4
.L_101:
        /*0078*/ 	.byte	0x03, 0x50
        /*007a*/ 	.short	0x0000


	//----- nvinfo : EIATTR_MAXREG_COUNT
	.align		4
        /*007c*/ 	.byte	0x03, 0x1b
        /*007e*/ 	.short	0x00ff


	//----- nvinfo : EIATTR_MERCURY_ISA_VERSION
	.align		4
        /*0080*/ 	.byte	0x03, 0x5f
        /*0082*/ 	.short	0x0101


	//----- nvinfo : EIATTR_VRC_CTA_INIT_COUNT
	.align		4
        /*0084*/ 	.byte	0x02, 0x4a
	.zero		1
	.zero		1


	//----- nvinfo : EIATTR_EXIT_INSTR_OFFSETS
	.align		4
        /*0088*/ 	.byte	0x04, 0x1c
        /*008a*/ 	.short	(.L_103 - .L_102)


	//   ....[0]....
.L_102:
        /*008c*/ 	.word	0x00000070


	//   ....[1]....
        /*0090*/ 	.word	0x00004230


	//----- nvinfo : EIATTR_CRS_STACK_SIZE
	.align		4
.L_103:
        /*0094*/ 	.byte	0x04, 0x1e
        /*0096*/ 	.short	(.L_105 - .L_104)
.L_104:
        /*0098*/ 	.word	0x00000000


	//----- nvinfo : EIATTR_CBANK_PARAM_SIZE
	.align		4
.L_105:
        /*009c*/ 	.byte	0x03, 0x19
        /*009e*/ 	.short	0x0030


	//----- nvinfo : EIATTR_PARAM_CBANK
	.align		4
        /*00a0*/ 	.byte	0x04, 0x0a
        /*00a2*/ 	.short	(.L_107 - .L_106)
	.align		4
.L_106:
        /*00a4*/ 	.word	index@(.nv.constant0._ZN4nest4cuda7euler1d26euler1d_fused_stage_kernelEPKdPdiiddd)
        /*00a8*/ 	.short	0x0380
        /*00aa*/ 	.short	0x0030


	//----- nvinfo : EIATTR_SW_WAR
	.align		4
.L_107:
        /*00ac*/ 	.byte	0x04, 0x36
        /*00ae*/ 	.short	(.L_109 - .L_108)
.L_108:
        /*00b0*/ 	.word	0x00000008
.L_109:


//--------------------- .nv.callgraph             --------------------------
	.section	.nv.callgraph,"",@"SHT_CUDA_CALLGRAPH"
	.align	4
	.sectionentsize	8
	.align		4
        /*0000*/ 	.word	0x00000000
	.align		4
        /*0004*/ 	.word	0xffffffff
	.align		4
        /*0008*/ 	.word	0x00000000
	.align		4
        /*000c*/ 	.word	0xfffffffe
	.align		4
        /*0010*/ 	.word	0x00000000
	.align		4
        /*0014*/ 	.word	0xfffffffd
	.align		4
        /*0018*/ 	.word	0x00000000
	.align		4
        /*001c*/ 	.word	0xfffffffc


//--------------------- .text._ZN4nest4cuda7euler1d18rk2_average_kernelEPdPKdiii --------------------------
	.section	.text._ZN4nest4cuda7euler1d18rk2_average_kernelEPdPKdiii,"ax",@progbits
	.align	128
        .global         _ZN4nest4cuda7euler1d18rk2_average_kernelEPdPKdiii
        .type           _ZN4nest4cuda7euler1d18rk2_average_kernelEPdPKdiii,@function
        .size           _ZN4nest4cuda7euler1d18rk2_average_kernelEPdPKdiii,(.L_x_87 - _ZN4nest4cuda7euler1d18rk2_average_kernelEPdPKdiii)
        .other          _ZN4nest4cuda7euler1d18rk2_average_kernelEPdPKdiii,@"STO_CUDA_ENTRY STV_DEFAULT"
_ZN4nest4cuda7euler1d18rk2_average_kernelEPdPKdiii:
.text._ZN4nest4cuda7euler1d18rk2_average_kernelEPdPKdiii:
[----:B------:R-:W-:Y:S08]  /*0000*/  LDC R1, c[0x0][0x37c] ;  /* 0x0000df00ff017b82 */ /* 0x000ff00000000800 */
[----:B------:R-:W0:Y:S01]  /*0010*/  LDC R9, c[0x0][0x390] ;  /* 0x0000e400ff097b82 */ /* 0x000e220000000800 */
[----:B------:R-:W1:Y:S07]  /*0020*/  S2R R5, SR_TID.X ;  /* 0x0000000000057919 */ /* 0x000e6e0000002100 */
[----:B------:R-:W1:Y:S08]  /*0030*/  S2UR UR4, SR_CTAID.X ;  /* 0x00000000000479c3 */ /* 0x000e700000002500 */
[----:B------:R-:W1:Y:S01]  /*0040*/  LDC R0, c[0x0][0x360] ;  /* 0x0000d800ff007b82 */ /* 0x000e620000000800 */
[----:B0-----:R-:W-:-:S07]  /*0050*/  IABS R7, R9 ;  /* 0x0000000900077213 */ /* 0x001fce0000000000 */
[----:B------:R-:W0:Y:S01]  /*0060*/  LDC R8, c[0x0][0x394] ;  /* 0x0000e500ff087b82 */ /* 0x000e220000000800 */
[----:B------:R-:W2:Y:S01]  /*0070*/  I2F.RP R4, R7 ;  /* 0x0000000700047306 */ /* 0x000ea20000209400 */
[----:B-1----:R-:W-:Y:S01]  /*0080*/  IMAD R0, R0, UR4, R5 ;  /* 0x0000000400007c24 */ /* 0x002fe2000f8e0205 */
[----:B------:R-:W1:Y:S06]  /*0090*/  LDCU UR4, c[0x0][0x398] ;  /* 0x00007300ff0477ac */ /* 0x000e6c0008000800 */
[----:B--2---:R-:W2:Y:S02]  /*00a0*/  MUFU.RCP R4, R4 ;  /* 0x0000000400047308 */ /* 0x004ea40000001000 */
[----:B--2---:R-:W-:Y:S01]  /*00b0*/  VIADD R2, R4, 0xffffffe ;  /* 0x0ffffffe04027836 */ /* 0x004fe20000000000 */
[----:B------:R-:W-:-:S05]  /*00c0*/  IABS R4, R0 ;  /* 0x0000000000047213 */ /* 0x000fca0000000000 */
[----:B------:R2:W3:Y:S02]  /*00d0*/  F2I.FTZ.U32.TRUNC.NTZ R3, R2 ;  /* 0x0000000200037305 */ /* 0x0004e4000021f000 */
[----:B--2---:R-:W-:Y:S02]  /*00e0*/  HFMA2 R2, -RZ, RZ, 0, 0 ;  /* 0x00000000ff027431 */ /* 0x004fe400000001ff */
[----:B---3--:R-:W-:-:S04]  /*00f0*/  IMAD.MOV R6, RZ, RZ, -R3 ;  /* 0x000000ffff067224 */ /* 0x008fc800078e0a03 */
[----:B------:R-:W-:-:S04]  /*0100*/  IMAD R5, R6, R7, RZ ;  /* 0x0000000706057224 */ /* 0x000fc800078e02ff */
[----:B------:R-:W-:-:S06]  /*0110*/  IMAD.HI.U32 R3, R3, R5, R2 ;  /* 0x0000000503037227 */ /* 0x000fcc00078e0002 */
[----:B------:R-:W-:-:S04]  /*0120*/  IMAD.HI.U32 R3, R3, R4, RZ ;  /* 0x0000000403037227 */ /* 0x000fc800078e00ff */
[----:B------:R-:W-:-:S04]  /*0130*/  IMAD.MOV R5, RZ, RZ, -R3 ;  /* 0x000000ffff057224 */ /* 0x000fc800078e0a03 */
[----:B------:R-:W-:-:S05]  /*0140*/  IMAD R2, R7, R5, R4 ;  /* 0x0000000507027224 */ /* 0x000fca00078e0204 */
[----:B------:R-:W-:-:S13]  /*0150*/  ISETP.GT.U32.AND P2, PT, R7, R2, PT ;  /* 0x000000020700720c */ /* 0x000fda0003f44070 */
[-C--:B------:R-:W-:Y:S01]  /*0160*/  @!P2 IADD3 R2, PT, PT, R2, -R7.reuse, RZ ;  /* 0x800000070202a210 */ /* 0x080fe20007ffe0ff */
[----:B------:R-:W-:Y:S01]  /*0170*/  @!P2 VIADD R3, R3, 0x1 ;  /* 0x000000010303a836 */ /* 0x000fe20000000000 */
[----:B------:R-:W-:Y:S02]  /*0180*/  ISETP.NE.AND P2, PT, R9, RZ, PT ;  /* 0x000000ff0900720c */ /* 0x000fe40003f45270 */
[----:B------:R-:W-:Y:S02]  /*0190*/  ISETP.GE.U32.AND P0, PT, R2, R7, PT ;  /* 0x000000070200720c */ /* 0x000fe40003f06070 */
[----:B------:R-:W-:-:S04]  /*01a0*/  LOP3.LUT R2, R0, R9, RZ, 0x3c, !PT ;  /* 0x0000000900027212 */ /* 0x000fc800078e3cff */
[----:B------:R-:W-:-:S07]  /*01b0*/  ISETP.GE.AND P1, PT, R2, RZ, PT ;  /* 0x000000ff0200720c */ /* 0x000fce0003f26270 */
[----:B------:R-:W-:-:S05]  /*01c0*/  @P0 IADD3 R3, PT, PT, R3, 0x1, RZ ;  /* 0x0000000103030810 */ /* 0x000fca0007ffe0ff */
[----:B------:R-:W-:-:S05]  /*01d0*/  IMAD.MOV.U32 R10, RZ, RZ, R3 ;  /* 0x000000ffff0a7224 */ /* 0x000fca00078e0003 */
[----:B------:R-:W-:Y:S02]  /*01e0*/  @!P1 IADD3 R10, PT, PT, -R10, RZ, RZ ;  /* 0x000000ff0a0a9210 */ /* 0x000fe40007ffe1ff */
[----:B------:R-:W-:-:S04]  /*01f0*/  @!P2 LOP3.LUT R10, RZ, R9, RZ, 0x33, !PT ;  /* 0x00000009ff0aa212 */ /* 0x000fc800078e33ff */
[----:B-1----:R-:W-:-:S13]  /*0200*/  ISETP.GE.AND P0, PT, R10, UR4, PT ;  /* 0x000000040a007c0c */ /* 0x002fda000bf06270 */
[----:B0-----:R-:W-:Y:S05]  /*0210*/  @P0 EXIT ;  /* 0x000000000000094d */ /* 0x001fea0003800000 */
[----:B------:R-:W0:Y:S01]  /*0220*/  LDC.64 R6, c[0x0][0x388] ;  /* 0x0000e200ff067b82 */ /* 0x000e220000000a00 */
[----:B------:R-:W-:Y:S01]  /*0230*/  IMAD.MOV R4, RZ, RZ, -R10 ;  /* 0x000000ffff047224 */ /* 0x000fe200078e0a0a */
[----:B------:R-:W1:Y:S01]  /*0240*/  LDCU.64 UR4, c[0x0][0x358] ;  /* 0x00006b00ff0477ac */ /* 0x000e620008000a00 */
[----:B------:R-:W-:Y:S02]  /*0250*/  LEA R5, R8, R9, 0x1 ;  /* 0x0000000908057211 */ /* 0x000fe400078e08ff */
[----:B------:R-:W-:-:S03]  /*0260*/  IMAD R0, R9, R4, R0 ;  /* 0x0000000409007224 */ /* 0x000fc600078e0200 */
[----:B------:R-:W2:Y:S02]  /*0270*/  LDC.64 R2, c[0x0][0x380] ;  /* 0x0000e000ff027b82 */ /* 0x000ea40000000a00 */
[----:B------:R-:W-:-:S05]  /*0280*/  IADD3 R0, PT, PT, R0, R8, RZ ;  /* 0x0000000800007210 */ /* 0x000fca0007ffe0ff */
[----:B------:R-:W-:-:S04]  /*0290*/  IMAD R5, R10, R5, R0 ;  /* 0x000000050a057224 */ /* 0x000fc800078e0200 */
[----:B0-----:R-:W-:-:S06]  /*02a0*/  IMAD.WIDE R6, R5, 0x8, R6 ;  /* 0x0000000805067825 */ /* 0x001fcc00078e0206 */
[----:B-1----:R-:W3:Y:S01]  /*02b0*/  LDG.E.64.CONSTANT R6, desc[UR4][R6.64] ;  /* 0x0000000406067981 */ /* 0x002ee2000c1e9b00 */
[----:B--2---:R-:W-:-:S05]  /*02c0*/  IMAD.WIDE R2, R5, 0x8, R2 ;  /* 0x0000000805027825 */ /* 0x004fca00078e0202 */
[----:B------:R-:W3:Y:S02]  /*02d0*/  LDG.E.64 R4, desc[UR4][R2.64] ;  /* 0x0000000402047981 */ /* 0x000ee4000c1e1b00 */
[----:B---3--:R-:W-:-:S08]  /*02e0*/  DADD R4, R4, R6 ;  /* 0x0000000004047229 */ /* 0x008fd00000000006 */
[----:B------:R-:W-:-:S07]  /*02f0*/  DMUL R4, R4, 0.5 ;  /* 0x3fe0000004047828 */ /* 0x000fce0000000000 */
[----:B------:R-:W-:Y:S01]  /*0300*/  STG.E.64 desc[UR4][R2.64], R4 ;  /* 0x0000000402007986 */ /* 0x000fe2000c101b04 */
[----:B------:R-:W-:Y:S05]  /*0310*/  EXIT ;  /* 0x000000000000794d */ /* 0x000fea0003800000 */
.L_x_0:
[----:B------:R-:W-:-:S00]  /*0320*/  BRA `(.L_x_0) ;  /* 0xfffffffc00fc7947 */ /* 0x000fc0000383ffff */
[----:B------:R-:W-:-:S00]  /*0330*/  NOP ;  /* 0x0000000000007918 */ /* 0x000fc00000000000 */
        /* <DEDUP_REMOVED lines=12> */
.L_x_87:


//--------------------- .text._ZN4nest4cuda7euler1d28compute_max_wavespeed_kernelEPKdPdiid --------------------------
	.section	.text._ZN4nest4cuda7euler1d28compute_max_wavespeed_kernelEPKdPdiid,"ax",@progbits
	.align	128
        .global         _ZN4nest4cuda7euler1d28compute_max_wavespeed_kernelEPKdPdiid
        .type           _ZN4nest4cuda7euler1d28compute_max_wavespeed_kernelEPKdPdiid,@function
        .size           _ZN4nest4cuda7euler1d28compute_max_wavespeed_kernelEPKdPdiid,(.L_x_84 - _ZN4nest4cuda7euler1d28compute_max_wavespeed_kernelEPKdPdiid)
        .other          _ZN4nest4cuda7euler1d28compute_max_wavespeed_kernelEPKdPdiid,@"STO_CUDA_ENTRY STV_DEFAULT"
_ZN4nest4cuda7euler1d28compute_max_wavespeed_kernelEPKdPdiid:
.text._ZN4nest4cuda7euler1d28compute_max_wavespeed_kernelEPKdPdiid:
[----:B------:R-:W-:Y:S01]  /*0000*/  LDC R1, c[0x0][0x37c] ;  /* 0x0000df00ff017b82 */ /* 0x000fe20000000800 */
[----:B------:R-:W0:Y:S07]  /*0010*/  S2R R4, SR_CTAID.X ;  /* 0x0000000000047919 */ /* 0x000e2e0000002500 */
[----:B------:R-:W0:Y:S01]  /*0020*/  LDC R6, c[0x0][0x360] ;  /* 0x0000d800ff067b82 */ /* 0x000e220000000800 */
[----:B------:R-:W1:Y:S01]  /*0030*/  LDCU UR7, c[0x0][0x390] ;  /* 0x00007200ff0777ac */ /* 0x000e620008000800 */
[----:B------:R-:W-:Y:S01]  /*0040*/  BSSY.RECONVERGENT B0, `(.L_x_1) ;  /* 0x000006d000007945 */ /* 0x000fe20003800200 */
[----:B------:R-:W0:Y:S01]  /*0050*/  S2R R5, SR_TID.X ;  /* 0x0000000000057919 */ /* 0x000e220000002100 */
[----:B------:R-:W-:Y:S01]  /*0060*/  CS2R R2, SRZ ;  /* 0x0000000000027805 */ /* 0x000fe2000001ff00 */
[----:B------:R-:W2:Y:S01]  /*0070*/  LDCU.64 UR8, c[0x0][0x358] ;  /* 0x00006b00ff0877ac */ /* 0x000ea20008000a00 */
[----:B0-----:R-:W-:-:S05]  /*0080*/  IMAD R0, R4, R6, R5 ;  /* 0x0000000604007224 */ /* 0x001fca00078e0205 */
[----:B-1----:R-:W-:-:S13]  /*0090*/  ISETP.GE.AND P0, PT, R0, UR7, PT ;  /* 0x0000000700007c0c */ /* 0x002fda000bf06270 */
[----:B--2---:R-:W-:Y:S05]  /*00a0*/  @P0 BRA `(.L_x_2) ;  /* 0x0000000400980947 */ /* 0x004fea0003800000 */
[----:B------:R-:W0:Y:S08]  /*00b0*/  LDC R17, c[0x0][0x394] ;  /* 0x0000e500ff117b82 */ /* 0x000e300000000800 */
[----:B------:R-:W1:Y:S01]  /*00c0*/  LDC.64 R2, c[0x0][0x380] ;  /* 0x0000e000ff027b82 */ /* 0x000e620000000a00 */
[----:B0-----:R-:W-:-:S04]  /*00d0*/  IMAD.IADD R7, R0, 0x1, R17 ;  /* 0x0000000100077824 */ /* 0x001fc800078e0211 */
[----:B-1----:R-:W-:-:S05]  /*00e0*/  IMAD.WIDE R2, R7, 0x8, R2 ;  /* 0x0000000807027825 */ /* 0x002fca00078e0202 */
[----:B------:R0:W2:Y:S01]  /*00f0*/  LDG.E.64.CONSTANT R10, desc[UR8][R2.64] ;  /* 0x00000008020a7981 */ /* 0x0000a2000c1e9b00 */
[----:B------:R-:W-:-:S05]  /*0100*/  LEA R17, R17, UR7, 0x1 ;  /* 0x0000000711117c11 */ /* 0x000fca000f8e08ff */
[----:B------:R-:W-:-:S05]  /*0110*/  IMAD.WIDE R12, R17, 0x8, R2 ;  /* 0x00000008110c7825 */ /* 0x000fca00078e0202 */
[----:B------:R-:W3:Y:S01]  /*0120*/  LDG.E.64.CONSTANT R8, desc[UR8][R12.64] ;  /* 0x000000080c087981 */ /* 0x000ee2000c1e9b00 */
[----:B------:R-:W-:-:S06]  /*0130*/  IMAD.WIDE R16, R17, 0x8, R12 ;  /* 0x0000000811107825 */ /* 0x000fcc00078e020c */
[----:B------:R-:W5:Y:S01]  /*0140*/  LDG.E.64.CONSTANT R16, desc[UR8][R16.64] ;  /* 0x0000000810107981 */ /* 0x000f62000c1e9b00 */
[----:B------:R-:W-:Y:S01]  /*0150*/  UMOV UR4, 0xd9d7bdbb ;  /* 0xd9d7bdbb00047882 */ /* 0x000fe20000000000 */
[----:B------:R-:W-:Y:S01]  /*0160*/  UMOV UR5, 0x3ddb7cdf ;  /* 0x3ddb7cdf00057882 */ /* 0x000fe20000000000 */
[----:B0-----:R-:W-:Y:S01]  /*0170*/  IMAD.MOV.U32 R2, RZ, RZ, 0x1 ;  /* 0x00000001ff027424 */ /* 0x001fe200078e00ff */
[----:B------:R-:W-:Y:S01]  /*0180*/  UMOV UR6, UR5 ;  /* 0x0000000500067c82 */ /* 0x000fe20008000000 */
[----:B------:R-:W-:Y:S01]  /*0190*/  BSSY.RECONVERGENT B1, `(.L_x_3) ;  /* 0x000001a000017945 */ /* 0x000fe20003800200 */
[----:B------:R-:W-:Y:S01]  /*01a0*/  IMAD.U32 R7, RZ, RZ, UR6 ;  /* 0x00000006ff077e24 */ /* 0x000fe2000f8e00ff */
[----:B--2---:R-:W-:Y:S01]  /*01b0*/  DSETP.MAX.AND P0, P1, R10, UR4, PT ;  /* 0x000000040a007e2a */ /* 0x004fe2000b90f000 */
[----:B------:R-:W-:-:S05]  /*01c0*/  IMAD.MOV.U32 R0, RZ, RZ, R11 ;  /* 0x000000ffff007224 */ /* 0x000fca00078e000b */
[----:B------:R-:W-:Y:S02]  /*01d0*/  FSEL R15, R0, UR6, P0 ;  /* 0x00000006000f7c08 */ /* 0x000fe40008000000 */
[----:B------:R-:W-:-:S06]  /*01e0*/  SEL R14, R10, UR4, P0 ;  /* 0x000000040a0e7c07 */ /* 0x000fcc0008000000 */
[----:B------:R-:W-:Y:S02]  /*01f0*/  @P1 LOP3.LUT R15, R7, 0x80000, RZ, 0xfc, !PT ;  /* 0x00080000070f1812 */ /* 0x000fe400078efcff */
[----:B---3--:R-:W-:Y:S02]  /*0200*/  FSETP.GEU.AND P1, PT, |R9|, 6.5827683646048100446e-37, PT ;  /* 0x036000000900780b */ /* 0x008fe40003f2e200 */
[----:B------:R-:W0:Y:S02]  /*0210*/  MUFU.RCP64H R3, R15 ;  /* 0x0000000f00037308 */ /* 0x000e240000001800 */
[----:B0-----:R-:W-:-:S08]  /*0220*/  DFMA R10, -R14, R2, 1 ;  /* 0x3ff000000e0a742b */ /* 0x001fd00000000102 */
[----:B------:R-:W-:-:S08]  /*0230*/  DFMA R10, R10, R10, R10 ;  /* 0x0000000a0a0a722b */ /* 0x000fd0000000000a */
[----:B------:R-:W-:-:S08]  /*0240*/  DFMA R10, R2, R10, R2 ;  /* 0x0000000a020a722b */ /* 0x000fd00000000002 */
[----:B------:R-:W-:-:S08]  /*0250*/  DFMA R2, -R14, R10, 1 ;  /* 0x3ff000000e02742b */ /* 0x000fd0000000010a */
[----:B------:R-:W-:-:S08]  /*0260*/  DFMA R2, R10, R2, R10 ;  /* 0x000000020a02722b */ /* 0x000fd0000000000a */
[----:B------:R-:W-:-:S08]  /*0270*/  DMUL R10, R8, R2 ;  /* 0x00000002080a7228 */ /* 0x000fd00000000000 */
[----:B------:R-:W-:-:S08]  /*0280*/  DFMA R12, -R14, R10, R8 ;  /* 0x0000000a0e0c722b */ /* 0x000fd00000000108 */
[----:B------:R-:W-:-:S10]  /*0290*/  DFMA R2, R2, R12, R10 ;  /* 0x0000000c0202722b */ /* 0x000fd4000000000a */
[----:B------:R-:W-:-:S05]  /*02a0*/  FFMA R0, RZ, R15, R3 ;  /* 0x0000000fff007223 */ /* 0x000fca0000000003 */
[----:B------:R-:W-:-:S13]  /*02b0*/  FSETP.GT.AND P0, PT, |R0|, 1.469367938527859385e-39, PT ;  /* 0x001000000000780b */ /* 0x000fda0003f04200 */
[----:B------:R-:W-:Y:S05]  /*02c0*/  @P0 BRA P1, `(.L_x_4) ;  /* 0x0000000000180947 */ /* 0x000fea0000800000 */
[----:B------:R-:W-:Y:S01]  /*02d0*/  IMAD.MOV.U32 R10, RZ, RZ, R14 ;  /* 0x000000ffff0a7224 */ /* 0x000fe200078e000e */
[----:B------:R-:W-:Y:S01]  /*02e0*/  MOV R0, 0x310 ;  /* 0x0000031000007802 */ /* 0x000fe20000000f00 */
[----:B------:R-:W-:-:S07]  /*02f0*/  IMAD.MOV.U32 R11, RZ, RZ, R15 ;  /* 0x000000ffff0b7224 */ /* 0x000fce00078e000f */
[----:B-----5:R-:W-:Y:S05]  /*0300*/  CALL.REL.NOINC `($__internal_0_$__cuda_sm20_div_rn_f64_full) ;  /* 0x0000000800947944 */ /* 0x020fea0003c00000 */
[----:B------:R-:W-:Y:S02]  /*0310*/  IMAD.MOV.U32 R2, RZ, RZ, R20 ;  /* 0x000000ffff027224 */ /* 0x000fe400078e0014 */
[----:B------:R-:W-:-:S07]  /*0320*/  IMAD.MOV.U32 R3, RZ, RZ, R21 ;  /* 0x000000ffff037224 */ /* 0x000fce00078e0015 */
.L_x_4:
[----:B------:R-:W-:Y:S05]  /*0330*/  BSYNC.RECONVERGENT B1 ;  /* 0x0000000000017941 */ /* 0x000fea0003800200 */
.L_x_3:
[----:B------:R-:W0:Y:S01]  /*0340*/  LDC.64 R8, c[0x0][0x398] ;  /* 0x0000e600ff087b82 */ /* 0x000e220000000a00 */
[----:B------:R-:W-:Y:S01]  /*0350*/  DMUL R12, R14, -0.5 ;  /* 0xbfe000000e0c7828 */ /* 0x000fe20000000000 */
[----:B------:R-:W1:Y:S01]  /*0360*/  MUFU.RCP64H R11, R15 ;  /* 0x0000000f000b7308 */ /* 0x000e620000001800 */
[----:B------:R-:W-:Y:S01]  /*0370*/  IMAD.MOV.U32 R10, RZ, RZ, 0x1 ;  /* 0x00000001ff0a7424 */ /* 0x000fe200078e00ff */
[----:B------:R-:W-:Y:S01]  /*0380*/  UMOV UR4, 0xd9d7bdbb ;  /* 0xd9d7bdbb00047882 */ /* 0x000fe20000000000 */
[----:B------:R-:W-:Y:S01]  /*0390*/  UMOV UR5, 0x3ddb7cdf ;  /* 0x3ddb7cdf00057882 */ /* 0x000fe20000000000 */
[----:B------:R-:W-:Y:S01]  /*03a0*/  BSSY.RECONVERGENT B1, `(.L_x_5) ;  /* 0x0000021000017945 */ /* 0x000fe20003800200 */
[----:B------:R-:W-:Y:S02]  /*03b0*/  UMOV UR6, UR5 ;  /* 0x0000000500067c82 */ /* 0x000fe40008000000 */
[----:B------:R-:W-:Y:S01]  /*03c0*/  DMUL R12, R12, R2 ;  /* 0x000000020c0c7228 */ /* 0x000fe20000000000 */
[----:B------:R-:W-:-:S07]  /*03d0*/  IMAD.U32 R7, RZ, RZ, UR6 ;  /* 0x00000006ff077e24 */ /* 0x000fce000f8e00ff */
[----:B-----5:R-:W-:Y:S02]  /*03e0*/  DFMA R12, R12, R2, R16 ;  /* 0x000000020c0c722b */ /* 0x020fe40000000010 */
[----:B-1----:R-:W-:Y:S02]  /*03f0*/  DFMA R16, -R14, R10, 1 ;  /* 0x3ff000000e10742b */ /* 0x002fe4000000010a */
[----:B0-----:R-:W-:-:S06]  /*0400*/  DADD R18, R8, -1 ;  /* 0xbff0000008127429 */ /* 0x001fcc0000000000 */
[----:B------:R-:W-:Y:S02]  /*0410*/  DFMA R16, R16, R16, R16 ;  /* 0x000000101010722b */ /* 0x000fe40000000010 */
[----:B------:R-:W-:-:S06]  /*0420*/  DMUL R12, R18, R12 ;  /* 0x0000000c120c7228 */ /* 0x000fcc0000000000 */
[----:B------:R-:W-:Y:S02]  /*0430*/  DFMA R16, R10, R16, R10 ;  /* 0x000000100a10722b */ /* 0x000fe4000000000a */
[----:B------:R-:W-:Y:S02]  /*0440*/  DSETP.MAX.AND P0, P1, R12, UR4, PT ;  /* 0x000000040c007e2a */ /* 0x000fe4000b90f000 */
[----:B------:R-:W-:-:S04]  /*0450*/  IMAD.MOV.U32 R0, RZ, RZ, R13 ;  /* 0x000000ffff007224 */ /* 0x000fc800078e000d */
[----:B------:R-:W-:Y:S01]  /*0460*/  DFMA R18, -R14, R16, 1 ;  /* 0x3ff000000e12742b */ /* 0x000fe20000000110 */
[----:B------:R-:W-:Y:S02]  /*0470*/  SEL R10, R12, UR4, P0 ;  /* 0x000000040c0a7c07 */ /* 0x000fe40008000000 */
[----:B------:R-:W-:-:S05]  /*0480*/  FSEL R11, R0, UR6, P0 ;  /* 0x00000006000b7c08 */ /* 0x000fca0008000000 */
[----:B------:R-:W-:Y:S01]  /*0490*/  DFMA R18, R16, R18, R16 ;  /* 0x000000121012722b */ /* 0x000fe20000000010 */
[----:B------:R-:W-:-:S06]  /*04a0*/  @P1 LOP3.LUT R11, R7, 0x80000, RZ, 0xfc, !PT ;  /* 0x00080000070b1812 */ /* 0x000fcc00078efcff */
[----:B------:R-:W-:-:S08]  /*04b0*/  DMUL R12, R10, R8 ;  /* 0x000000080a0c7228 */ /* 0x000fd00000000000 */
[----:B------:R-:W-:Y:S02]  /*04c0*/  DMUL R8, R18, R12 ;  /* 0x0000000c12087228 */ /* 0x000fe40000000000 */
[----:B------:R-:W-:-:S06]  /*04d0*/  FSETP.GEU.AND P1, PT, |R13|, 6.5827683646048100446e-37, PT ;  /* 0x036000000d00780b */ /* 0x000fcc0003f2e200 */
[----:B------:R-:W-:-:S08]  /*04e0*/  DFMA R10, -R14, R8, R12 ;  /* 0x000000080e0a722b */ /* 0x000fd0000000010c */
[----:B------:R-:W-:-:S10]  /*04f0*/  DFMA R8, R18, R10, R8 ;  /* 0x0000000a1208722b */ /* 0x000fd40000000008 */
[----:B------:R-:W-:-:S05]  /*0500*/  FFMA R0, RZ, R15, R9 ;  /* 0x0000000fff007223 */ /* 0x000fca0000000009 */
[----:B------:R-:W-:-:S13]  /*0510*/  FSETP.GT.AND P0, PT, |R0|, 1.469367938527859385e-39, PT ;  /* 0x001000000000780b */ /* 0x000fda0003f04200 */
[----:B------:R-:W-:Y:S05]  /*0520*/  @P0 BRA P1, `(.L_x_6) ;  /* 0x0000000000200947 */ /* 0x000fea0000800000 */
[----:B------:R-:W-:Y:S01]  /*0530*/  IMAD.MOV.U32 R8, RZ, RZ, R12 ;  /* 0x000000ffff087224 */ /* 0x000fe200078e000c */
[----:B------:R-:W-:Y:S01]  /*0540*/  MOV R0, 0x590 ;  /* 0x0000059000007802 */ /* 0x000fe20000000f00 */
[----:B------:R-:W-:Y:S02]  /*0550*/  IMAD.MOV.U32 R9, RZ, RZ, R13 ;  /* 0x000000ffff097224 */ /* 0x000fe400078e000d */
[----:B------:R-:W-:Y:S02]  /*0560*/  IMAD.MOV.U32 R10, RZ, RZ, R14 ;  /* 0x000000ffff0a7224 */ /* 0x000fe400078e000e */
[----:B------:R-:W-:-:S07]  /*0570*/  IMAD.MOV.U32 R11, RZ, RZ, R15 ;  /* 0x000000ffff0b7224 */ /* 0x000fce00078e000f */
[----:B------:R-:W-:Y:S05]  /*0580*/  CALL.REL.NOINC `($__internal_0_$__cuda_sm20_div_rn_f64_full) ;  /* 0x0000000400f47944 */ /* 0x000fea0003c00000 */
[----:B------:R-:W-:Y:S02]  /*0590*/  IMAD.MOV.U32 R8, RZ, RZ, R20 ;  /* 0x000000ffff087224 */ /* 0x000fe400078e0014 */
[----:B------:R-:W-:-:S07]  /*05a0*/  IMAD.MOV.U32 R9, RZ, RZ, R21 ;  /* 0x000000ffff097224 */ /* 0x000fce00078e0015 */
.L_x_6:
[----:B------:R-:W-:Y:S05]  /*05b0*/  BSYNC.RECONVERGENT B1 ;  /* 0x0000000000017941 */ /* 0x000fea0003800200 */
.L_x_5:
[----:B------:R-:W0:Y:S01]  /*05c0*/  MUFU.RSQ64H R11, R9 ;  /* 0x00000009000b7308 */ /* 0x000e220000001c00 */
[----:B------:R-:W-:Y:S01]  /*05d0*/  VIADD R10, R9, 0xfcb00000 ;  /* 0xfcb00000090a7836 */ /* 0x000fe20000000000 */
[----:B------:R-:W-:Y:S01]  /*05e0*/  BSSY.RECONVERGENT B1, `(.L_x_7) ;  /* 0x0000011000017945 */ /* 0x000fe20003800200 */
[----:B------:R-:W-:Y:S02]  /*05f0*/  IMAD.MOV.U32 R14, RZ, RZ, 0x0 ;  /* 0x00000000ff0e7424 */ /* 0x000fe400078e00ff */
[----:B------:R-:W-:Y:S01]  /*0600*/  IMAD.MOV.U32 R15, RZ, RZ, 0x3fd80000 ;  /* 0x3fd80000ff0f7424 */ /* 0x000fe200078e00ff */
[----:B------:R-:W-:Y:S01]  /*0610*/  ISETP.GE.U32.AND P0, PT, R10, 0x7ca00000, PT ;  /* 0x7ca000000a00780c */ /* 0x000fe20003f06070 */
[----:B0-----:R-:W-:-:S08]  /*0620*/  DMUL R12, R10, R10 ;  /* 0x0000000a0a0c7228 */ /* 0x001fd00000000000 */
[----:B------:R-:W-:-:S08]  /*0630*/  DFMA R12, -R12, R8, 1 ;  /* 0x3ff000000c0c742b */ /* 0x000fd00000000108 */
[----:B------:R-:W-:Y:S02]  /*0640*/  DFMA R14, R12, R14, 0.5 ;  /* 0x3fe000000c0e742b */ /* 0x000fe4000000000e */
[----:B------:R-:W-:-:S08]  /*0650*/  DMUL R12, R10, R12 ;  /* 0x0000000c0a0c7228 */ /* 0x000fd00000000000 */
[----:B------:R-:W-:-:S08]  /*0660*/  DFMA R20, R14, R12, R10 ;  /* 0x0000000c0e14722b */ /* 0x000fd0000000000a */
[----:B------:R-:W-:Y:S02]  /*0670*/  DMUL R12, R20, R8 ;  /* 0x00000008140c7228 */ /* 0x000fe40000000000 */
[----:B------:R-:W-:Y:S02]  /*0680*/  VIADD R19, R21, 0xfff00000 ;  /* 0xfff0000015137836 */ /* 0x000fe40000000000 */
[----:B------:R-:W-:-:S04]  /*0690*/  IMAD.MOV.U32 R18, RZ, RZ, R20 ;  /* 0x000000ffff127224 */ /* 0x000fc800078e0014 */
[----:B------:R-:W-:-:S08]  /*06a0*/  DFMA R14, R12, -R12, R8 ;  /* 0x8000000c0c0e722b */ /* 0x000fd00000000008 */
[----:B------:R-:W-:Y:S01]  /*06b0*/  DFMA R16, R14, R18, R12 ;  /* 0x000000120e10722b */ /* 0x000fe2000000000c */
[----:B------:R-:W-:Y:S10]  /*06c0*/  @!P0 BRA `(.L_x_8) ;  /* 0x0000000000088947 */ /* 0x000ff40003800000 */
[----:B------:R-:W-:-:S07]  /*06d0*/  MOV R0, 0x6f0 ;  /* 0x000006f000007802 */ /* 0x000fce0000000f00 */
[----:B------:R-:W-:Y:S05]  /*06e0*/  CALL.REL.NOINC `($__internal_1_$__cuda_sm20_dsqrt_rn_f64_mediumpath_v1) ;  /* 0x0000000c00087944 */ /* 0x000fea0003c00000 */
.L_x_8:
[----:B------:R-:W-:Y:S05]  /*06f0*/  BSYNC.RECONVERGENT B1 ;  /* 0x0000000000017941 */ /* 0x000fea0003800200 */
.L_x_7:
[----:B------:R-:W-:-:S11]  /*0700*/  DADD R2, R16, |R2| ;  /* 0x0000000010027229 */ /* 0x000fd60000000402 */
.L_x_2:
[----:B------:R-:W-:Y:S05]  /*0710*/  BSYNC.RECONVERGENT B0 ;  /* 0x0000000000007941 */ /* 0x000fea0003800200 */
.L_x_1:
[----:B------:R-:W0:Y:S01]  /*0720*/  S2UR UR5, SR_CgaCtaId ;  /* 0x00000000000579c3 */ /* 0x000e220000008800 */
[----:B------:R-:W-:Y:S01]  /*0730*/  UMOV UR4, 0x400 ;  /* 0x0000040000047882 */ /* 0x000fe20000000000 */
[----:B------:R-:W-:Y:S02]  /*0740*/  ISETP.GE.U32.AND P1, PT, R6, 0x42, PT ;  /* 0x000000420600780c */ /* 0x000fe40003f26070 */
[----:B------:R-:W-:Y:S01]  /*0750*/  ISETP.GT.U32.AND P0, PT, R5, 0x1f, PT ;  /* 0x0000001f0500780c */ /* 0x000fe20003f04070 */
[----:B0-----:R-:W-:-:S06]  /*0760*/  ULEA UR4, UR5, UR4, 0x18 ;  /* 0x0000000405047291 */ /* 0x001fcc000f8ec0ff */
[----:B------:R-:W-:-:S05]  /*0770*/  LEA R0, R5, UR4, 0x3 ;  /* 0x0000000405007c11 */ /* 0x000fca000f8e18ff */
[----:B------:R0:W-:Y:S01]  /*0780*/  STS.64 [R0], R2 ;  /* 0x0000000200007388 */ /* 0x0001e20000000a00 */
[----:B------:R-:W-:Y:S06]  /*0790*/  BAR.SYNC.DEFER_BLOCKING 0x0 ;  /* 0x0000000000007b1d */ /* 0x000fec0000010000 */
[----:B------:R-:W-:Y:S05]  /*07a0*/  @!P1 BRA `(.L_x_9) ;  /* 0x00000000004c9947 */ /* 0x000fea0003800000 */
[----:B------:R-:W-:-:S07]  /*07b0*/  IMAD.MOV.U32 R7, RZ, RZ, R6 ;  /* 0x000000ffff077224 */ /* 0x000fce00078e0006 */
.L_x_10:
[----:B------:R-:W-:-:S04]  /*07c0*/  SHF.R.U32.HI R10, RZ, 0x1, R7 ;  /* 0x00000001ff0a7819 */ /* 0x000fc80000011607 */
[----:B------:R-:W-:-:S13]  /*07d0*/  ISETP.GE.U32.AND P1, PT, R5, R10, PT ;  /* 0x0000000a0500720c */ /* 0x000fda0003f26070 */
[----:B------:R-:W-:Y:S01]  /*07e0*/  @!P1 IMAD R8, R10, 0x8, R0 ;  /* 0x000000080a089824 */ /* 0x000fe200078e0200 */
[----:B0-----:R-:W0:Y:S05]  /*07f0*/  @!P1 LDS.64 R2, [R0] ;  /* 0x0000000000029984 */ /* 0x001e2a0000000a00 */
[----:B------:R-:W1:Y:S01]  /*0800*/  @!P1 LDS.64 R8, [R8] ;  /* 0x0000000008089984 */ /* 0x000e620000000a00 */
[----:B0-----:R-:W-:Y:S01]  /*0810*/  @!P1 IMAD.MOV.U32 R11, RZ, RZ, R3 ;  /* 0x000000ffff0b9224 */ /* 0x001fe200078e0003 */
[----:B-1----:R-:W-:Y:S01]  /*0820*/  @!P1 DSETP.MAX.AND P2, P3, R2, R8, PT ;  /* 0x000000080200922a */ /* 0x002fe20003b4f000 */
[----:B------:R-:W-:Y:S02]  /*0830*/  @!P1 IMAD.MOV.U32 R12, RZ, RZ, R9 ;  /* 0x000000ffff0c9224 */ /* 0x000fe400078e0009 */
[----:B------:R-:W-:-:S03]  /*0840*/  @!P1 IMAD.MOV.U32 R3, RZ, RZ, R8 ;  /* 0x000000ffff039224 */ /* 0x000fc600078e0008 */
[----:B------:R-:W-:Y:S02]  /*0850*/  @!P1 FSEL R11, R11, R12, P2 ;  /* 0x0000000c0b0b9208 */ /* 0x000fe40001000000 */
[----:B------:R-:W-:Y:S02]  /*0860*/  @!P1 LOP3.LUT R12, R12, 0x80000, RZ, 0xfc, !PT ;  /* 0x000800000c0c9812 */ /* 0x000fe400078efcff */
[----:B------:R-:W-:Y:S02]  /*0870*/  @!P1 SEL R2, R2, R3, P2 ;  /* 0x0000000302029207 */ /* 0x000fe40001000000 */
[----:B------:R-:W-:-:S05]  /*0880*/  @!P1 SEL R3, R12, R11, P3 ;  /* 0x0000000b0c039207 */ /* 0x000fca0001800000 */
[----:B------:R1:W-:Y:S01]  /*0890*/  @!P1 STS.64 [R0], R2 ;  /* 0x0000000200009388 */ /* 0x0003e20000000a00 */
[----:B------:R-:W-:Y:S01]  /*08a0*/  BAR.SYNC.DEFER_BLOCKING 0x0 ;  /* 0x0000000000007b1d */ /* 0x000fe20000010000 */
[----:B------:R-:W-:Y:S01]  /*08b0*/  ISETP.GT.U32.AND P1, PT, R7, 0x83, PT ;  /* 0x000000830700780c */ /* 0x000fe20003f24070 */
[----:B------:R-:W-:-:S12]  /*08c0*/  IMAD.MOV.U32 R7, RZ, RZ, R10 ;  /* 0x000000ffff077224 */ /* 0x000fd800078e000a */
[----:B-1----:R-:W-:Y:S05]  /*08d0*/  @P1 BRA `(.L_x_10) ;  /* 0xfffffffc00b81947 */ /* 0x002fea000383ffff */
.L_x_9:
[----:B------:R-:W-:Y:S05]  /*08e0*/  @P0 EXIT ;  /* 0x000000000000094d */ /* 0x000fea0003800000 */
[----:B------:R-:W-:-:S13]  /*08f0*/  ISETP.GE.U32.AND P0, PT, R6, 0x40, PT ;  /* 0x000000400600780c */ /* 0x000fda0003f06070 */
[----:B0-----:R-:W0:Y:S04]  /*0900*/  @P0 LDS.64 R2, [R0] ;  /* 0x0000000000020984 */ /* 0x001e280000000a00 */
[----:B------:R-:W1:Y:S01]  /*0910*/  @P0 LDS.64 R6, [R0+0x100] ;  /* 0x0001000000060984 */ /* 0x000e620000000a00 */
[----:B0-----:R-:W-:Y:S01]  /*0920*/  @P0 IMAD.MOV.U32 R8, RZ, RZ, R3 ;  /* 0x000000ffff080224 */ /* 0x001fe200078e0003 */
[----:B-1----:R-:W-:Y:S01]  /*0930*/  @P0 DSETP.MAX.AND P1, P2, R2, R6, PT ;  /* 0x000000060200022a */ /* 0x002fe20003a2f000 */
[----:B------:R-:W-:-:S05]  /*0940*/  @P0 IMAD.MOV.U32 R9, RZ, RZ, R7 ;  /* 0x000000ffff090224 */ /* 0x000fca00078e0007 */
[----:B------:R-:W-:Y:S02]  /*0950*/  @P0 FSEL R8, R8, R9, P1 ;  /* 0x0000000908080208 */ /* 0x000fe40000800000 */
[----:B------:R-:W-:Y:S02]  /*0960*/  @P0 LOP3.LUT R9, R9, 0x80000, RZ, 0xfc, !PT ;  /* 0x0008000009090812 */ /* 0x000fe400078efcff */
[----:B------:R-:W-:Y:S02]  /*0970*/  @P0 SEL R2, R2, R6, P1 ;  /* 0x0000000602020207 */ /* 0x000fe40000800000 */
[----:B------:R-:W-:-:S05]  /*0980*/  @P0 SEL R3, R9, R8, P2 ;  /* 0x0000000809030207 */ /* 0x000fca0001000000 */
[----:B------:R-:W-:Y:S04]  /*0990*/  @P0 STS.64 [R0], R2 ;  /* 0x0000000200000388 */ /* 0x000fe80000000a00 */
[----:B------:R-:W0:Y:S04]  /*09a0*/  LDS.64 R6, [R0] ;  /* 0x0000000000067984 */ /* 0x000e280000000a00 */
[----:B------:R-:W1:Y:S01]  /*09b0*/  LDS.64 R8, [R0+0x80] ;  /* 0x0000800000087984 */ /* 0x000e620000000a00 */
[----:B0-----:R-:W-:Y:S01]  /*09c0*/  IMAD.MOV.U32 R10, RZ, RZ, R7 ;  /* 0x000000ffff0a7224 */ /* 0x001fe200078e0007 */
[----:B-1----:R-:W-:Y:S01]  /*09d0*/  DSETP.MAX.AND P0, P1, R6, R8, PT ;  /* 0x000000080600722a */ /* 0x002fe2000390f000 */
[----:B------:R-:W-:-:S05]  /*09e0*/  IMAD.MOV.U32 R11, RZ, RZ, R9 ;  /* 0x000000ffff0b7224 */ /* 0x000fca00078e0009 */
[----:B------:R-:W-:Y:S02]  /*09f0*/  FSEL R13, R10, R11, P0 ;  /* 0x0000000b0a0d7208 */ /* 0x000fe40000000000 */
[----:B------:R-:W-:-:S06]  /*0a00*/  SEL R6, R6, R8, P0 ;  /* 0x0000000806067207 */ /* 0x000fcc0000000000 */
[----:B------:R-:W-:-:S05]  /*0a10*/  @P1 LOP3.LUT R13, R11, 0x80000, RZ, 0xfc, !PT ;  /* 0x000800000b0d1812 */ /* 0x000fca00078efcff */
[----:B------:R-:W-:-:S05]  /*0a20*/  IMAD.MOV.U32 R7, RZ, RZ, R13 ;  /* 0x000000ffff077224 */ /* 0x000fca00078e000d */
[----:B------:R-:W-:Y:S04]  /*0a30*/  STS.64 [R0], R6 ;  /* 0x0000000600007388 */ /* 0x000fe80000000a00 */
        /* <DEDUP_REMOVED lines=26> */
[----:B------:R-:W-:Y:S02]  /*0be0*/  SEL R2, R2, R8, P0 ;  /* 0x0000000802027207 */ /* 0x000fe40000000000 */
[----:B------:R-:W-:-:S04]  /*0bf0*/  ISETP.NE.AND P0, PT, R5, RZ, PT ;  /* 0x000000ff0500720c */ /* 0x000fc80003f05270 */
        /* <DEDUP_REMOVED lines=12> */
[----:B------:R0:W-:Y:S01]  /*0cc0*/  STS.64 [R0], R6 ;  /* 0x0000000600007388 */ /* 0x0001e20000000a00 */
[----:B------:R-:W-:Y:S05]  /*0cd0*/  @P0 EXIT ;  /* 0x000000000000094d */ /* 0x000fea0003800000 */
[----:B------:R-:W1:Y:S01]  /*0ce0*/  S2UR UR5, SR_CgaCtaId ;  /* 0x00000000000579c3 */ /* 0x000e620000008800 */
[----:B------:R-:W-:-:S07]  /*0cf0*/  UMOV UR4, 0x400 ;  /* 0x0000040000047882 */ /* 0x000fce0000000000 */
[----:B0-----:R-:W0:Y:S01]  /*0d00*/  LDC.64 R6, c[0x0][0x388] ;  /* 0x0000e200ff067b82 */ /* 0x001e220000000a00 */
[----:B-1----:R-:W-:Y:S01]  /*0d10*/  ULEA UR4, UR5, UR4, 0x18 ;  /* 0x0000000405047291 */ /* 0x002fe2000f8ec0ff */
[----:B0-----:R-:W-:-:S08]  /*0d20*/  IMAD.WIDE.U32 R4, R4, 0x8, R6 ;  /* 0x0000000804047825 */ /* 0x001fd000078e0006 */
[----:B------:R-:W0:Y:S04]  /*0d30*/  LDS.64 R2, [UR4] ;  /* 0x00000004ff027984 */ /* 0x000e280008000a00 */
[----:B0-----:R-:W-:Y:S01]  /*0d40*/  STG.E.64 desc[UR8][R4.64], R2 ;  /* 0x0000000204007986 */ /* 0x001fe2000c101b08 */
[----:B------:R-:W-:Y:S05]  /*0d50*/  EXIT ;  /* 0x000000000000794d */ /* 0x000fea0003800000 */
        .weak           $__internal_0_$__cuda_sm20_div_rn_f64_full
        .type           $__internal_0_$__cuda_sm20_div_rn_f64_full,@function
        .size           $__internal_0_$__cuda_sm20_div_rn_f64_full,($__internal_1_$__cuda_sm20_dsqrt_rn_f64_mediumpath_v1 - $__internal_0_$__cuda_sm20_div_rn_f64_full)
$__internal_0_$__cuda_sm20_div_rn_f64_full:
[C---:B------:R-:W-:Y:S01]  /*0d60*/  FSETP.GEU.AND P0, PT, |R11|.reuse, 1.469367938527859385e-39, PT ;  /* 0x001000000b00780b */ /* 0x040fe20003f0e200 */
[----:B------:R-:W-:Y:S01]  /*0d70*/  IMAD.MOV.U32 R18, RZ, RZ, 0x1 ;  /* 0x00000001ff127424 */ /* 0x000fe200078e00ff */
[----:B------:R-:W-:Y:S01]  /*0d80*/  LOP3.LUT R12, R11, 0x800fffff, RZ, 0xc0, !PT ;  /* 0x800fffff0b0c7812 */ /* 0x000fe200078ec0ff */
[----:B------:R-:W-:Y:S01]  /*0d90*/  IMAD.MOV.U32 R26, RZ, RZ, 0x1ca00000 ;  /* 0x1ca00000ff1a7424 */ /* 0x000fe200078e00ff */
[C---:B------:R-:W-:Y:S01]  /*0da0*/  FSETP.GEU.AND P2, PT, |R9|.reuse, 1.469367938527859385e-39, PT ;  /* 0x001000000900780b */ /* 0x040fe20003f4e200 */
[----:B------:R-:W-:Y:S01]  /*0db0*/  BSSY.RECONVERGENT B2, `(.L_x_11) ;  /* 0x0000052000027945 */ /* 0x000fe20003800200 */
[----:B------:R-:W-:Y:S01]  /*0dc0*/  LOP3.LUT R13, R12, 0x3ff00000, RZ, 0xfc, !PT ;  /* 0x3ff000000c0d7812 */ /* 0x000fe200078efcff */
[----:B------:R-:W-:Y:S01]  /*0dd0*/  IMAD.MOV.U32 R12, RZ, RZ, R10 ;  /* 0x000000ffff0c7224 */ /* 0x000fe200078e000a */
[----:B------:R-:W-:Y:S02]  /*0de0*/  LOP3.LUT R7, R9, 0x7ff00000, RZ, 0xc0, !PT ;  /* 0x7ff0000009077812 */ /* 0x000fe400078ec0ff */
[----:B------:R-:W-:-:S03]  /*0df0*/  LOP3.LUT R28, R11, 0x7ff00000, RZ, 0xc0, !PT ;  /* 0x7ff000000b1c7812 */ /* 0x000fc600078ec0ff */
[----:B------:R-:W-:Y:S01]  /*0e00*/  @!P0 DMUL R12, R10, 8.98846567431157953865e+307 ;  /* 0x7fe000000a0c8828 */ /* 0x000fe20000000000 */
[----:B------:R-:W-:Y:S01]  /*0e10*/  ISETP.GE.U32.AND P1, PT, R7, R28, PT ;  /* 0x0000001c0700720c */ /* 0x000fe20003f26070 */
[----:B------:R-:W-:Y:S02]  /*0e20*/  IMAD.MOV.U32 R27, RZ, RZ, R7 ;  /* 0x000000ffff1b7224 */ /* 0x000fe400078e0007 */
[----:B------:R-:W-:Y:S02]  /*0e30*/  @!P2 LOP3.LUT R22, R11, 0x7ff00000, RZ, 0xc0, !PT ;  /* 0x7ff000000b16a812 */ /* 0x000fe400078ec0ff */
[----:B------:R-:W0:Y:S02]  /*0e40*/  MUFU.RCP64H R19, R13 ;  /* 0x0000000d00137308 */ /* 0x000e240000001800 */
[----:B------:R-:W-:Y:S01]  /*0e50*/  @!P2 ISETP.GE.U32.AND P3, PT, R7, R22, PT ;  /* 0x000000160700a20c */ /* 0x000fe20003f66070 */
[----:B------:R-:W-:Y:S01]  /*0e60*/  @!P2 IMAD.MOV.U32 R22, RZ, RZ, RZ ;  /* 0x000000ffff16a224 */ /* 0x000fe200078e00ff */
[----:B------:R-:W-:-:S02]  /*0e70*/  @!P0 LOP3.LUT R28, R13, 0x7ff00000, RZ, 0xc0, !PT ;  /* 0x7ff000000d1c8812 */ /* 0x000fc400078ec0ff */
[----:B------:R-:W-:-:S03]  /*0e80*/  @!P2 SEL R23, R26, 0x63400000, !P3 ;  /* 0x634000001a17a807 */ /* 0x000fc60005800000 */
[----:B------:R-:W-:Y:S01]  /*0e90*/  VIADD R29, R28, 0xffffffff ;  /* 0xffffffff1c1d7836 */ /* 0x000fe20000000000 */
[----:B------:R-:W-:-:S04]  /*0ea0*/  @!P2 LOP3.LUT R23, R23, 0x80000000, R9, 0xf8, !PT ;  /* 0x800000001717a812 */ /* 0x000fc800078ef809 */
[----:B------:R-:W-:Y:S01]  /*0eb0*/  @!P2 LOP3.LUT R23, R23, 0x100000, RZ, 0xfc, !PT ;  /* 0x001000001717a812 */ /* 0x000fe200078efcff */
[----:B0-----:R-:W-:-:S08]  /*0ec0*/  DFMA R20, R18, -R12, 1 ;  /* 0x3ff000001214742b */ /* 0x001fd0000000080c */
[----:B------:R-:W-:-:S08]  /*0ed0*/  DFMA R20, R20, R20, R20 ;  /* 0x000000141414722b */ /* 0x000fd00000000014 */
[----:B------:R-:W-:Y:S01]  /*0ee0*/  DFMA R20, R18, R20, R18 ;  /* 0x000000141214722b */ /* 0x000fe20000000012 */
[----:B------:R-:W-:Y:S01]  /*0ef0*/  SEL R19, R26, 0x63400000, !P1 ;  /* 0x634000001a137807 */ /* 0x000fe20004800000 */
[----:B------:R-:W-:-:S03]  /*0f00*/  IMAD.MOV.U32 R18, RZ, RZ, R8 ;  /* 0x000000ffff127224 */ /* 0x000fc600078e0008 */
[----:B------:R-:W-:-:S03]  /*0f10*/  LOP3.LUT R19, R19, 0x800fffff, R9, 0xf8, !PT ;  /* 0x800fffff13137812 */ /* 0x000fc600078ef809 */
[----:B------:R-:W-:-:S03]  /*0f20*/  DFMA R24, R20, -R12, 1 ;  /* 0x3ff000001418742b */ /* 0x000fc6000000080c */
[----:B------:R-:W-:-:S05]  /*0f30*/  @!P2 DFMA R18, R18, 2, -R22 ;  /* 0x400000001212a82b */ /* 0x000fca0000000816 */
[----:B------:R-:W-:-:S05]  /*0f40*/  DFMA R24, R20, R24, R20 ;  /* 0x000000181418722b */ /* 0x000fca0000000014 */
[----:B------:R-:W-:-:S03]  /*0f50*/  @!P2 LOP3.LUT R27, R19, 0x7ff00000, RZ, 0xc0, !PT ;  /* 0x7ff00000131ba812 */ /* 0x000fc600078ec0ff */
[----:B------:R-:W-:Y:S02]  /*0f60*/  DMUL R20, R24, R18 ;  /* 0x0000001218147228 */ /* 0x000fe40000000000 */
[----:B------:R-:W-:-:S05]  /*0f70*/  VIADD R22, R27, 0xffffffff ;  /* 0xffffffff1b167836 */ /* 0x000fca0000000000 */
[----:B------:R-:W-:Y:S01]  /*0f80*/  ISETP.GT.U32.AND P0, PT, R22, 0x7feffffe, PT ;  /* 0x7feffffe1600780c */ /* 0x000fe20003f04070 */
[----:B------:R-:W-:-:S03]  /*0f90*/  DFMA R22, R20, -R12, R18 ;  /* 0x8000000c1416722b */ /* 0x000fc60000000012 */
[----:B------:R-:W-:-:S05]  /*0fa0*/  ISETP.GT.U32.OR P0, PT, R29, 0x7feffffe, P0 ;  /* 0x7feffffe1d00780c */ /* 0x000fca0000704470 */
[----:B------:R-:W-:-:S08]  /*0fb0*/  DFMA R22, R24, R22, R20 ;  /* 0x000000161816722b */ /* 0x000fd00000000014 */
[----:B------:R-:W-:Y:S05]  /*0fc0*/  @P0 BRA `(.L_x_12) ;  /* 0x00000000006c0947 */ /* 0x000fea0003800000 */
[----:B------:R-:W-:-:S04]  /*0fd0*/  LOP3.LUT R20, R11, 0x7ff00000, RZ, 0xc0, !PT ;  /* 0x7ff000000b147812 */ /* 0x000fc800078ec0ff */
[CC--:B------:R-:W-:Y:S02]  /*0fe0*/  VIADDMNMX R8, R7.reuse, -R20.reuse, 0xb9600000, !PT ;  /* 0xb960000007087446 */ /* 0x0c0fe40007800914 */
[----:B------:R-:W-:Y:S02]  /*0ff0*/  ISETP.GE.U32.AND P0, PT, R7, R20, PT ;  /* 0x000000140700720c */ /* 0x000fe40003f06070 */
[----:B------:R-:W-:Y:S01]  /*1000*/  VIMNMX R7, PT, PT, R8, 0x46a00000, PT ;  /* 0x46a0000008077848 */ /* 0x000fe20003fe0100 */
[----:B------:R-:W-:Y:S01]  /*1010*/  IMAD.MOV.U32 R8, RZ, RZ, RZ ;  /* 0x000000ffff087224 */ /* 0x000fe200078e00ff */
[----:B------:R-:W-:-:S05]  /*1020*/  SEL R26, R26, 0x63400000, !P0 ;  /* 0x634000001a1a7807 */ /* 0x000fca0004000000 */
[----:B------:R-:W-:-:S04]  /*1030*/  IMAD.IADD R7, R7, 0x1, -R26 ;  /* 0x0000000107077824 */ /* 0x000fc800078e0a1a */
[----:B------:R-:W-:-:S06]  /*1040*/  VIADD R9, R7, 0x7fe00000 ;  /* 0x7fe0000007097836 */ /* 0x000fcc0000000000 */
[----:B------:R-:W-:-:S10]  /*1050*/  DMUL R20, R22, R8 ;  /* 0x0000000816147228 */ /* 0x000fd40000000000 */
[----:B------:R-:W-:-:S13]  /*1060*/  FSETP.GTU.AND P0, PT, |R21|, 1.469367938527859385e-39, PT ;  /* 0x001000001500780b */ /* 0x000fda0003f0c200 */
[----:B------:R-:W-:Y:S05]  /*1070*/  @P0 BRA `(.L_x_13) ;  /* 0x0000000000940947 */ /* 0x000fea0003800000 */
[----:B------:R-:W-:Y:S01]  /*1080*/  DFMA R12, R22, -R12, R18 ;  /* 0x8000000c160c722b */ /* 0x000fe20000000012 */
[----:B------:R-:W-:-:S09]  /*1090*/  IMAD.MOV.U32 R10, RZ, RZ, RZ ;  /* 0x000000ffff0a7224 */ /* 0x000fd200078e00ff */
[C---:B------:R-:W-:Y:S02]  /*10a0*/  FSETP.NEU.AND P0, PT, R13.reuse, RZ, PT ;  /* 0x000000ff0d00720b */ /* 0x040fe40003f0d000 */
[----:B------:R-:W-:-:S04]  /*10b0*/  LOP3.LUT R19, R13, 0x80000000, R11, 0x48, !PT ;  /* 0x800000000d137812 */ /* 0x000fc800078e480b */
[----:B------:R-:W-:-:S07]  /*10c0*/  LOP3.LUT R11, R19, R9, RZ, 0xfc, !PT ;  /* 0x00000009130b7212 */ /* 0x000fce00078efcff */
[----:B------:R-:W-:Y:S05]  /*10d0*/  @!P0 BRA `(.L_x_13) ;  /* 0x00000000007c8947 */ /* 0x000fea0003800000 */
[----:B------:R-:W-:Y:S01]  /*10e0*/  IMAD.MOV R9, RZ, RZ, -R7 ;  /* 0x000000ffff097224 */ /* 0x000fe200078e0a07 */
[----:B------:R-:W-:Y:S01]  /*10f0*/  DMUL.RP R10, R22, R10 ;  /* 0x0000000a160a7228 */ /* 0x000fe20000008000 */
[----:B------:R-:W-:Y:S01]  /*1100*/  IMAD.MOV.U32 R8, RZ, RZ, RZ ;  /* 0x000000ffff087224 */ /* 0x000fe200078e00ff */
[----:B------:R-:W-:-:S05]  /*1110*/  IADD3 R7, PT, PT, -R7, -0x43300000, RZ ;  /* 0xbcd0000007077810 */ /* 0x000fca0007ffe1ff */
[----:B------:R-:W-:-:S03]  /*1120*/  DFMA R8, R20, -R8, R22 ;  /* 0x800000081408722b */ /* 0x000fc60000000016 */
[----:B------:R-:W-:-:S07]  /*1130*/  LOP3.LUT R19, R11, R19, RZ, 0x3c, !PT ;  /* 0x000000130b137212 */ /* 0x000fce00078e3cff */
[----:B------:R-:W-:-:S04]  /*1140*/  FSETP.NEU.AND P0, PT, |R9|, R7, PT ;  /* 0x000000070900720b */ /* 0x000fc80003f0d200 */
[----:B------:R-:W-:Y:S02]  /*1150*/  FSEL R20, R10, R20, !P0 ;  /* 0x000000140a147208 */ /* 0x000fe40004000000 */
[----:B------:R-:W-:Y:S01]  /*1160*/  FSEL R21, R19, R21, !P0 ;  /* 0x0000001513157208 */ /* 0x000fe20004000000 */
[----:B------:R-:W-:Y:S06]  /*1170*/  BRA `(.L_x_13) ;  /* 0x0000000000547947 */ /* 0x000fec0003800000 */
.L_x_12:
[----:B------:R-:W-:-:S14]  /*1180*/  DSETP.NAN.AND P0, PT, R8, R8, PT ;  /* 0x000000080800722a */ /* 0x000fdc0003f08000 */
[----:B------:R-:W-:Y:S05]  /*1190*/  @P0 BRA `(.L_x_14) ;  /* 0x0000000000440947 */ /* 0x000fea0003800000 */
[----:B------:R-:W-:-:S14]  /*11a0*/  DSETP.NAN.AND P0, PT, R10, R10, PT ;  /* 0x0000000a0a00722a */ /* 0x000fdc0003f08000 */
[----:B------:R-:W-:Y:S05]  /*11b0*/  @P0 BRA `(.L_x_15) ;  /* 0x0000000000300947 */ /* 0x000fea0003800000 */
[----:B------:R-:W-:Y:S01]  /*11c0*/  ISETP.NE.AND P0, PT, R27, R28, PT ;  /* 0x0000001c1b00720c */ /* 0x000fe20003f05270 */
[----:B------:R-:W-:Y:S02]  /*11d0*/  IMAD.MOV.U32 R20, RZ, RZ, 0x0 ;  /* 0x00000000ff147424 */ /* 0x000fe400078e00ff */
[----:B------:R-:W-:-:S10]  /*11e0*/  IMAD.MOV.U32 R21, RZ, RZ, -0x80000 ;  /* 0xfff80000ff157424 */ /* 0x000fd400078e00ff */
[----:B------:R-:W-:Y:S05]  /*11f0*/  @!P0 BRA `(.L_x_13) ;  /* 0x0000000000348947 */ /* 0x000fea0003800000 */
[----:B------:R-:W-:Y:S02]  /*1200*/  ISETP.NE.AND P0, PT, R27, 0x7ff00000, PT ;  /* 0x7ff000001b00780c */ /* 0x000fe40003f05270 */
[----:B------:R-:W-:Y:S02]  /*1210*/  LOP3.LUT R21, R9, 0x80000000, R11, 0x48, !PT ;  /* 0x8000000009157812 */ /* 0x000fe400078e480b */
[----:B------:R-:W-:-:S13]  /*1220*/  ISETP.EQ.OR P0, PT, R28, RZ, !P0 ;  /* 0x000000ff1c00720c */ /* 0x000fda0004702670 */
[----:B------:R-:W-:Y:S01]  /*1230*/  @P0 LOP3.LUT R7, R21, 0x7ff00000, RZ, 0xfc, !PT ;  /* 0x7ff0000015070812 */ /* 0x000fe200078efcff */
[----:B------:R-:W-:Y:S02]  /*1240*/  @!P0 IMAD.MOV.U32 R20, RZ, RZ, RZ ;  /* 0x000000ffff148224 */ /* 0x000fe400078e00ff */
[----:B------:R-:W-:Y:S02]  /*1250*/  @P0 IMAD.MOV.U32 R20, RZ, RZ, RZ ;  /* 0x000000ffff140224 */ /* 0x000fe400078e00ff */
[----:B------:R-:W-:Y:S01]  /*1260*/  @P0 IMAD.MOV.U32 R21, RZ, RZ, R7 ;  /* 0x000000ffff150224 */ /* 0x000fe200078e0007 */
[----:B------:R-:W-:Y:S06]  /*1270*/  BRA `(.L_x_13) ;  /* 0x0000000000147947 */ /* 0x000fec0003800000 */
.L_x_15:
[----:B------:R-:W-:Y:S01]  /*1280*/  LOP3.LUT R21, R11, 0x80000, RZ, 0xfc, !PT ;  /* 0x000800000b157812 */ /* 0x000fe200078efcff */
[----:B------:R-:W-:Y:S01]  /*1290*/  IMAD.MOV.U32 R20, RZ, RZ, R10 ;  /* 0x000000ffff147224 */ /* 0x000fe200078e000a */
[----:B------:R-:W-:Y:S06]  /*12a0*/  BRA `(.L_x_13) ;  /* 0x0000000000087947 */ /* 0x000fec0003800000 */
.L_x_14:
[----:B------:R-:W-:Y:S01]  /*12b0*/  LOP3.LUT R21, R9, 0x80000, RZ, 0xfc, !PT ;  /* 0x0008000009157812 */ /* 0x000fe200078efcff */
[----:B------:R-:W-:-:S07]  /*12c0*/  IMAD.MOV.U32 R20, RZ, RZ, R8 ;  /* 0x000000ffff147224 */ /* 0x000fce00078e0008 */
.L_x_13:
[----:B------:R-:W-:Y:S05]  /*12d0*/  BSYNC.RECONVERGENT B2 ;  /* 0x0000000000027941 */ /* 0x000fea0003800200 */
.L_x_11:
[----:B------:R-:W-:Y:S02]  /*12e0*/  IMAD.MOV.U32 R8, RZ, RZ, R0 ;  /* 0x000000ffff087224 */ /* 0x000fe400078e0000 */
[----:B------:R-:W-:-:S04]  /*12f0*/  IMAD.MOV.U32 R9, RZ, RZ, 0x0 ;  /* 0x00000000ff097424 */ /* 0x000fc800078e00ff */
[----:B------:R-:W-:Y:S05]  /*1300*/  RET.REL.NODEC R8 `(_ZN4nest4cuda7euler1d28compute_max_wavespeed_kernelEPKdPdiid) ;  /* 0xffffffec083c7950 */ /* 0x000fea0003c3ffff */
        .weak           $__internal_1_$__cuda_sm20_dsqrt_rn_f64_mediumpath_v1
        .type           $__internal_1_$__cuda_sm20_dsqrt_rn_f64_mediumpath_v1,@function
        .size           $__internal_1_$__cuda_sm20_dsqrt_rn_f64_mediumpath_v1,(.L_x_84 - $__internal_1_$__cuda_sm20_dsqrt_rn_f64_mediumpath_v1)
$__internal_1_$__cuda_sm20_dsqrt_rn_f64_mediumpath_v1:
[----:B------:R-:W-:Y:S01]  /*1310*/  ISETP.GE.U32.AND P0, PT, R10, -0x3400000, PT ;  /* 0xfcc000000a00780c */ /* 0x000fe20003f06070 */
[----:B------:R-:W-:Y:S01]  /*1320*/  BSSY.RECONVERGENT B2, `(.L_x_16) ;  /* 0x0000028000027945 */ /* 0x000fe20003800200 */
[----:B------:R-:W-:Y:S02]  /*1330*/  IMAD.MOV.U32 R10, RZ, RZ, R8 ;  /* 0x000000ffff0a7224 */ /* 0x000fe400078e0008 */
[----:B------:R-:W-:Y:S02]  /*1340*/  IMAD.MOV.U32 R11, RZ, RZ, R9 ;  /* 0x000000ffff0b7224 */ /* 0x000fe400078e0009 */
[----:B------:R-:W-:Y:S02]  /*1350*/  IMAD.MOV.U32 R18, RZ, RZ, R20 ;  /* 0x000000ffff127224 */ /* 0x000fe400078e0014 */
[----:B------:R-:W-:Y:S02]  /*1360*/  IMAD.MOV.U32 R8, RZ, RZ, R14 ;  /* 0x000000ffff087224 */ /* 0x000fe400078e000e */
[----:B------:R-:W-:-:S03]  /*1370*/  IMAD.MOV.U32 R9, RZ, RZ, R15 ;  /* 0x000000ffff097224 */ /* 0x000fc600078e000f */
[----:B------:R-:W-:Y:S05]  /*1380*/  @!P0 BRA `(.L_x_17) ;  /* 0x0000000000208947 */ /* 0x000fea0003800000 */
[----:B------:R-:W-:-:S10]  /*1390*/  DFMA.RM R8, R8, R18, R12 ;  /* 0x000000120808722b */ /* 0x000fd4000000400c */
[----:B------:R-:W-:-:S05]  /*13a0*/  IADD3 R12, P0, PT, R8, 0x1, RZ ;  /* 0x00000001080c7810 */ /* 0x000fca0007f1e0ff */
[----:B------:R-:W-:-:S06]  /*13b0*/  IMAD.X R13, RZ, RZ, R9, P0 ;  /* 0x000000ffff0d7224 */ /* 0x000fcc00000e0609 */
[----:B------:R-:W-:-:S08]  /*13c0*/  DFMA.RP R10, -R8, R12, R10 ;  /* 0x0000000c080a722b */ /* 0x000fd0000000810a */
[----:B------:R-:W-:-:S06]  /*13d0*/  DSETP.GT.AND P0, PT, R10, RZ, PT ;  /* 0x000000ff0a00722a */ /* 0x000fcc0003f04000 */
[----:B------:R-:W-:Y:S02]  /*13e0*/  FSEL R8, R12, R8, P0 ;  /* 0x000000080c087208 */ /* 0x000fe40000000000 */
[----:B------:R-:W-:Y:S01]  /*13f0*/  FSEL R9, R13, R9, P0 ;  /* 0x000000090d097208 */ /* 0x000fe20000000000 */
[----:B------:R-:W-:Y:S06]  /*1400*/  BRA `(.L_x_18) ;  /* 0x0000000000647947 */ /* 0x000fec0003800000 */
.L_x_17:
[----:B------:R-:W-:-:S14]  /*1410*/  DSETP.NE.AND P0, PT, R10, RZ, PT ;  /* 0x000000ff0a00722a */ /* 0x000fdc0003f05000 */
[----:B------:R-:W-:Y:S05]  /*1420*/  @!P0 BRA `(.L_x_19) ;  /* 0x0000000000588947 */ /* 0x000fea0003800000 */
[----:B------:R-:W-:-:S13]  /*1430*/  ISETP.GE.AND P0, PT, R11, RZ, PT ;  /* 0x000000ff0b00720c */ /* 0x000fda0003f06270 */
[----:B------:R-:W-:Y:S02]  /*1440*/  @!P0 IMAD.MOV.U32 R8, RZ, RZ, 0x0 ;  /* 0x00000000ff088424 */ /* 0x000fe400078e00ff */
[----:B------:R-:W-:Y:S01]  /*1450*/  @!P0 IMAD.MOV.U32 R9, RZ, RZ, -0x80000 ;  /* 0xfff80000ff098424 */ /* 0x000fe200078e00ff */
[----:B------:R-:W-:Y:S06]  /*1460*/  @!P0 BRA `(.L_x_18) ;  /* 0x00000000004c8947 */ /* 0x000fec0003800000 */
[----:B------:R-:W-:-:S13]  /*1470*/  ISETP.GT.AND P0, PT, R11, 0x7fefffff, PT ;  /* 0x7fefffff0b00780c */ /* 0x000fda0003f04270 */
[----:B------:R-:W-:Y:S05]  /*1480*/  @P0 BRA `(.L_x_19) ;  /* 0x0000000000400947 */ /* 0x000fea0003800000 */
[----:B------:R-:W-:Y:S01]  /*1490*/  DMUL R8, R10, 8.11296384146066816958e+31 ;  /* 0x469000000a087828 */ /* 0x000fe20000000000 */
[----:B------:R-:W-:Y:S02]  /*14a0*/  IMAD.MOV.U32 R14, RZ, RZ, 0x0 ;  /* 0x00000000ff0e7424 */ /* 0x000fe400078e00ff */
[----:B------:R-:W-:Y:S02]  /*14b0*/  IMAD.MOV.U32 R10, RZ, RZ, RZ ;  /* 0x000000ffff0a7224 */ /* 0x000fe400078e00ff */
[----:B------:R-:W-:Y:S01]  /*14c0*/  IMAD.MOV.U32 R15, RZ, RZ, 0x3fd80000 ;  /* 0x3fd80000ff0f7424 */ /* 0x000fe200078e00ff */
[----:B------:R-:W0:Y:S03]  /*14d0*/  MUFU.RSQ64H R11, R9 ;  /* 0x00000009000b7308 */ /* 0x000e260000001c00 */
[----:B0-----:R-:W-:-:S08]  /*14e0*/  DMUL R12, R10, R10 ;  /* 0x0000000a0a0c7228 */ /* 0x001fd00000000000 */
[----:B------:R-:W-:-:S08]  /*14f0*/  DFMA R12, R8, -R12, 1 ;  /* 0x3ff00000080c742b */ /* 0x000fd0000000080c */
[----:B------:R-:W-:Y:S02]  /*1500*/  DFMA R14, R12, R14, 0.5 ;  /* 0x3fe000000c0e742b */ /* 0x000fe4000000000e */
[----:B------:R-:W-:-:S08]  /*1510*/  DMUL R12, R10, R12 ;  /* 0x0000000c0a0c7228 */ /* 0x000fd00000000000 */
[----:B------:R-:W-:-:S08]  /*1520*/  DFMA R12, R14, R12, R10 ;  /* 0x0000000c0e0c722b */ /* 0x000fd0000000000a */
[----:B------:R-:W-:Y:S02]  /*1530*/  DMUL R10, R8, R12 ;  /* 0x0000000c080a7228 */ /* 0x000fe40000000000 */
[----:B------:R-:W-:-:S06]  /*1540*/  VIADD R13, R13, 0xfff00000 ;  /* 0xfff000000d0d7836 */ /* 0x000fcc0000000000 */
[----:B------:R-:W-:-:S08]  /*1550*/  DFMA R14, R10, -R10, R8 ;  /* 0x8000000a0a0e722b */ /* 0x000fd00000000008 */
[----:B------:R-:W-:-:S10]  /*1560*/  DFMA R8, R12, R14, R10 ;  /* 0x0000000e0c08722b */ /* 0x000fd4000000000a */
[----:B------:R-:W-:Y:S01]  /*1570*/  VIADD R9, R9, 0xfcb00000 ;  /* 0xfcb0000009097836 */ /* 0x000fe20000000000 */
[----:B------:R-:W-:Y:S06]  /*1580*/  BRA `(.L_x_18) ;  /* 0x0000000000047947 */ /* 0x000fec0003800000 */
.L_x_19:
[----:B------:R-:W-:-:S11]  /*1590*/  DADD R8, R10, R10 ;  /* 0x000000000a087229 */ /* 0x000fd6000000000a */
.L_x_18:
[----:B------:R-:W-:Y:S05]  /*15a0*/  BSYNC.RECONVERGENT B2 ;  /* 0x0000000000027941 */ /* 0x000fea0003800200 */
.L_x_16:
[----:B------:R-:W-:Y:S02]  /*15b0*/  IMAD.MOV.U32 R16, RZ, RZ, R8 ;  /* 0x000000ffff107224 */ /* 0x000fe400078e0008 */
[----:B------:R-:W-:Y:S02]  /*15c0*/  IMAD.MOV.U32 R17, RZ, RZ, R9 ;  /* 0x000000ffff117224 */ /* 0x000fe400078e0009 */
[----:B------:R-:W-:Y:S02]  /*15d0*/  IMAD.MOV.U32 R8, RZ, RZ, R0 ;  /* 0x000000ffff087224 */ /* 0x000fe400078e0000 */
[----:B------:R-:W-:-:S04]  /*15e0*/  IMAD.MOV.U32 R9, RZ, RZ, 0x0 ;  /* 0x00000000ff097424 */ /* 0x000fc800078e00ff */
[----:B------:R-:W-:Y:S05]  /*15f0*/  RET.REL.NODEC R8 `(_ZN4nest4cuda7euler1d28compute_max_wavespeed_kernelEPKdPdiid) ;  /* 0xffffffe808807950 */ /* 0x000fea0003c3ffff */
.L_x_20:
        /* <DEDUP_REMOVED lines=16> */
.L_x_84:


//--------------------- .text._ZN4nest4cuda7euler1d26copy_halos_periodic_kernelEPdiii --------------------------
	.section	.text._ZN4nest4cuda7euler1d26copy_halos_periodic_kernelEPdiii,"ax",@progbits
	.align	128
        .global         _ZN4nest4cuda7euler1d26copy_halos_periodic_kernelEPdiii
        .type           _ZN4nest4cuda7euler1d26copy_halos_periodic_kernelEPdiii,@function
        .size           _ZN4nest4cuda7euler1d26copy_halos_periodic_kernelEPdiii,(.L_x_89 - _ZN4nest4cuda7euler1d26copy_halos_periodic_kernelEPdiii)
        .other          _ZN4nest4cuda7euler1d26copy_halos_periodic_kernelEPdiii,@"STO_CUDA_ENTRY STV_DEFAULT"
_ZN4nest4cuda7euler1d26copy_halos_periodic_kernelEPdiii:
.text._ZN4nest4cuda7euler1d26copy_halos_periodic_kernelEPdiii:
[----:B------:R-:W-:Y:S08]  /*0000*/  LDC R1, c[0x0][0x37c] ;  /* 0x0000df00ff017b82 */ /* 0x000ff00000000800 */
[----:B------:R-:W0:Y:S01]  /*0010*/  LDC R0, c[0x0][0x38c] ;  /* 0x0000e300ff007b82 */ /* 0x000e220000000800 */
[----:B------:R-:W1:Y:S07]  /*0020*/  S2R R6, SR_TID.X ;  /* 0x0000000000067919 */ /* 0x000e6e0000002100 */
[----:B------:R-:W1:Y:S08]  /*0030*/  S2UR UR4, SR_CTAID.X ;  /* 0x00000000000479c3 */ /* 0x000e700000002500 */
[----:B------:R-:W1:Y:S01]  /*0040*/  LDC R5, c[0x0][0x360] ;  /* 0x0000d800ff057b82 */ /* 0x000e620000000800 */
[----:B0-----:R-:W-:-:S04]  /*0050*/  IABS R7, R0 ;  /* 0x0000000000077213 */ /* 0x001fc80000000000 */
[----:B------:R-:W0:Y:S01]  /*0060*/  I2F.RP R4, R7 ;  /* 0x0000000700047306 */ /* 0x000e220000209400 */
[----:B-1----:R-:W-:Y:S01]  /*0070*/  IMAD R5, R5, UR4, R6 ;  /* 0x0000000405057c24 */ /* 0x002fe2000f8e0206 */
[----:B------:R-:W1:Y:S06]  /*0080*/  LDCU UR4, c[0x0][0x390] ;  /* 0x00007200ff0477ac */ /* 0x000e6c0008000800 */
[----:B0-----:R-:W0:Y:S02]  /*0090*/  MUFU.RCP R4, R4 ;  /* 0x0000000400047308 */ /* 0x001e240000001000 */
[----:B0-----:R-:W-:Y:S01]  /*00a0*/  VIADD R2, R4, 0xffffffe ;  /* 0x0ffffffe04027836 */ /* 0x001fe20000000000 */
[----:B------:R-:W-:-:S05]  /*00b0*/  IABS R4, R5 ;  /* 0x0000000500047213 */ /* 0x000fca0000000000 */
[----:B------:R0:W2:Y:S02]  /*00c0*/  F2I.FTZ.U32.TRUNC.NTZ R3, R2 ;  /* 0x0000000200037305 */ /* 0x0000a4000021f000 */
[----:B0-----:R-:W-:Y:S02]  /*00d0*/  HFMA2 R2, -RZ, RZ, 0, 0 ;  /* 0x00000000ff027431 */ /* 0x001fe400000001ff */
[----:B--2---:R-:W-:-:S04]  /*00e0*/  IMAD.MOV R8, RZ, RZ, -R3 ;  /* 0x000000ffff087224 */ /* 0x004fc800078e0a03 */
[----:B------:R-:W-:-:S04]  /*00f0*/  IMAD R9, R8, R7, RZ ;  /* 0x0000000708097224 */ /* 0x000fc800078e02ff */
[----:B------:R-:W-:Y:S01]  /*0100*/  IMAD.HI.U32 R3, R3, R9, R2 ;  /* 0x0000000903037227 */ /* 0x000fe200078e0002 */
[----:B------:R-:W-:-:S04]  /*0110*/  LOP3.LUT R2, R5, R0, RZ, 0x3c, !PT ;  /* 0x0000000005027212 */ /* 0x000fc800078e3cff */
[----:B------:R-:W-:Y:S01]  /*0120*/  ISETP.GE.AND P0, PT, R2, RZ, PT ;  /* 0x000000ff0200720c */ /* 0x000fe20003f06270 */
[----:B------:R-:W-:-:S04]  /*0130*/  IMAD.HI.U32 R3, R3, R4, RZ ;  /* 0x0000000403037227 */ /* 0x000fc800078e00ff */
[----:B------:R-:W-:-:S04]  /*0140*/  IMAD.MOV R6, RZ, RZ, -R3 ;  /* 0x000000ffff067224 */ /* 0x000fc800078e0a03 */
[----:B------:R-:W-:Y:S01]  /*0150*/  IMAD R4, R7, R6, R4 ;  /* 0x0000000607047224 */ /* 0x000fe200078e0204 */
[----:B------:R-:W-:-:S04]  /*0160*/  LOP3.LUT R6, RZ, R0, RZ, 0x33, !PT ;  /* 0x00000000ff067212 */ /* 0x000fc800078e33ff */
[----:B------:R-:W-:-:S13]  /*0170*/  ISETP.GT.U32.AND P2, PT, R7, R4, PT ;  /* 0x000000040700720c */ /* 0x000fda0003f44070 */
[----:B------:R-:W-:Y:S01]  /*0180*/  @!P2 IADD3 R4, PT, PT, R4, -R7, RZ ;  /* 0x800000070404a210 */ /* 0x000fe20007ffe0ff */
[----:B------:R-:W-:-:S03]  /*0190*/  @!P2 VIADD R3, R3, 0x1 ;  /* 0x000000010303a836 */ /* 0x000fc60000000000 */
[----:B------:R-:W-:-:S13]  /*01a0*/  ISETP.GE.U32.AND P1, PT, R4, R7, PT ;  /* 0x000000070400720c */ /* 0x000fda0003f26070 */
[----:B------:R-:W-:Y:S02]  /*01b0*/  @P1 IADD3 R3, PT, PT, R3, 0x1, RZ ;  /* 0x0000000103031810 */ /* 0x000fe40007ffe0ff */
[----:B------:R-:W-:-:S03]  /*01c0*/  ISETP.NE.AND P1, PT, R0, RZ, PT ;  /* 0x000000ff0000720c */ /* 0x000fc60003f25270 */
[----:B------:R-:W-:-:S05]  /*01d0*/  @!P0 IMAD.MOV R3, RZ, RZ, -R3 ;  /* 0x000000ffff038224 */ /* 0x000fca00078e0a03 */
[----:B------:R-:W-:-:S04]  /*01e0*/  SEL R8, R6, R3, !P1 ;  /* 0x0000000306087207 */ /* 0x000fc80004800000 */
[----:B-1----:R-:W-:-:S13]  /*01f0*/  ISETP.GE.AND P0, PT, R8, UR4, PT ;  /* 0x0000000408007c0c */ /* 0x002fda000bf06270 */
[----:B------:R-:W-:Y:S05]  /*0200*/  @P0 EXIT ;  /* 0x000000000000094d */ /* 0x000fea0003800000 */
[----:B------:R-:W0:Y:S01]  /*0210*/  LDC R11, c[0x0][0x388] ;  /* 0x0000e200ff0b7b82 */ /* 0x000e220000000800 */
[----:B------:R-:W-:Y:S01]  /*0220*/  ISETP.GE.AND P2, PT, R5, RZ, PT ;  /* 0x000000ff0500720c */ /* 0x000fe20003f46270 */
[----:B------:R-:W1:Y:S01]  /*0230*/  LDCU.64 UR4, c[0x0][0x358] ;  /* 0x00006b00ff0477ac */ /* 0x000e620008000a00 */
[----:B------:R-:W-:Y:S02]  /*0240*/  ISETP.GT.U32.AND P0, PT, R7, R4, PT ;  /* 0x000000040700720c */ /* 0x000fe40003f04070 */
[----:B------:R-:W-:-:S03]  /*0250*/  IADD3 R5, PT, PT, R4, -R7, RZ ;  /* 0x8000000704057210 */ /* 0x000fc60007ffe0ff */
[----:B------:R-:W2:Y:S01]  /*0260*/  LDC.64 R2, c[0x0][0x380] ;  /* 0x0000e000ff027b82 */ /* 0x000ea20000000a00 */
[----:B------:R-:W-:-:S05]  /*0270*/  SEL R5, R5, R4, !P0 ;  /* 0x0000000405057207 */ /* 0x000fca0004000000 */
[----:B------:R-:W-:-:S05]  /*0280*/  @!P2 IMAD.MOV R5, RZ, RZ, -R5 ;  /* 0x000000ffff05a224 */ /* 0x000fca00078e0a05 */
[----:B------:R-:W-:Y:S02]  /*0290*/  SEL R6, R6, R5, !P1 ;  /* 0x0000000506067207 */ /* 0x000fe40004800000 */
[----:B0-----:R-:W-:-:S03]  /*02a0*/  LEA R7, R0, R11, 0x1 ;  /* 0x0000000b00077211 */ /* 0x001fc600078e08ff */
[----:B------:R-:W-:-:S04]  /*02b0*/  IMAD.IADD R4, R6, 0x1, R11 ;  /* 0x0000000106047824 */ /* 0x000fc800078e020b */
[----:B------:R-:W-:-:S04]  /*02c0*/  IMAD R5, R8, R7, R4 ;  /* 0x0000000708057224 */ /* 0x000fc800078e0204 */
[----:B--2---:R-:W-:-:S06]  /*02d0*/  IMAD.WIDE R4, R5, 0x8, R2 ;  /* 0x0000000805047825 */ /* 0x004fcc00078e0202 */
[----:B-1----:R-:W2:Y:S01]  /*02e0*/  LDG.E.64 R4, desc[UR4][R4.64] ;  /* 0x0000000404047981 */ /* 0x002ea2000c1e1b00 */
[----:B------:R-:W-:-:S04]  /*02f0*/  IMAD R7, R8, R7, R6 ;  /* 0x0000000708077224 */ /* 0x000fc800078e0206 */
[----:B------:R-:W-:-:S04]  /*0300*/  IMAD.WIDE R2, R7, 0x8, R2 ;  /* 0x0000000807027825 */ /* 0x000fc800078e0202 */
[----:B------:R-:W-:Y:S01]  /*0310*/  IMAD.WIDE R6, R0, 0x8, R2 ;  /* 0x0000000800067825 */ /* 0x000fe200078e0202 */
[----:B--2---:R-:W-:Y:S04]  /*0320*/  STG.E.64 desc[UR4][R2.64], R4 ;  /* 0x0000000402007986 */ /* 0x004fe8000c101b04 */
[----:B------:R-:W2:Y:S01]  /*0330*/  LDG.E.64 R8, desc[UR4][R6.64] ;  /* 0x0000000406087981 */ /* 0x000ea2000c1e1b00 */
[----:B------:R-:W-:-:S05]  /*0340*/  IMAD.WIDE R10, R11, 0x8, R6 ;  /* 0x000000080b0a7825 */ /* 0x000fca00078e0206 */
[----:B--2---:R-:W-:Y:S01]  /*0350*/  STG.E.64 desc[UR4][R10.64], R8 ;  /* 0x000000080a007986 */ /* 0x004fe2000c101b04 */
[----:B------:R-:W-:Y:S05]  /*0360*/  EXIT ;  /* 0x000000000000794d */ /* 0x000fea0003800000 */
.L_x_21:
        /* <DEDUP_REMOVED lines=9> */
.L_x_89:


//--------------------- .text._ZN4nest4cuda7euler1d26euler1d_fused_stage_kernelEPKdPdiiddd --------------------------
	.section	.text._ZN4nest4cuda7euler1d26euler1d_fused_stage_kernelEPKdPdiiddd,"ax",@progbits
	.align	128
        .global         _ZN4nest4cuda7euler1d26euler1d_fused_stage_kernelEPKdPdiiddd
        .type           _ZN4nest4cuda7euler1d26euler1d_fused_stage_kernelEPKdPdiiddd,@function
        .size           _ZN4nest4cuda7euler1d26euler1d_fused_stage_kernelEPKdPdiiddd,(.L_x_86 - _ZN4nest4cuda7euler1d26euler1d_fused_stage_kernelEPKdPdiiddd)
        .other          _ZN4nest4cuda7euler1d26euler1d_fused_stage_kernelEPKdPdiiddd,@"STO_CUDA_ENTRY STV_DEFAULT"
_ZN4nest4cuda7euler1d26euler1d_fused_stage_kernelEPKdPdiiddd:
.text._ZN4nest4cuda7euler1d26euler1d_fused_stage_kernelEPKdPdiiddd:
[----:B------:R-:W-:Y:S01]  /*0000*/  LDC R1, c[0x0][0x37c] ;  /* 0x0000df00ff017b82 */ /* 0x000fe20000000800 */
[----:B------:R-:W0:Y:S07]  /*0010*/  S2R R3, SR_TID.X ;  /* 0x0000000000037919 */ /* 0x000e2e0000002100 */
[----:B------:R-:W0:Y:S01]  /*0020*/  S2UR UR4, SR_CTAID.X ;  /* 0x00000000000479c3 */ /* 0x000e220000002500 */
[----:B------:R-:W1:Y:S07]  /*0030*/  LDCU UR5, c[0x0][0x390] ;  /* 0x00007200ff0577ac */ /* 0x000e6e0008000800 */
[----:B------:R-:W0:Y:S02]  /*0040*/  LDC R2, c[0x0][0x360] ;  /* 0x0000d800ff027b82 */ /* 0x000e240000000800 */
[----:B0-----:R-:W-:-:S05]  /*0050*/  IMAD R2, R2, UR4, R3 ;  /* 0x0000000402027c24 */ /* 0x001fca000f8e0203 */
[----:B-1----:R-:W-:-:S13]  /*0060*/  ISETP.GE.AND P0, PT, R2, UR5, PT ;  /* 0x0000000502007c0c */ /* 0x002fda000bf06270 */
[----:B------:R-:W-:Y:S05]  /*0070*/  @P0 EXIT ;  /* 0x000000000000094d */ /* 0x000fea0003800000 */
[----:B------:R-:W0:Y:S01]  /*0080*/  LDC R3, c[0x0][0x394] ;  /* 0x0000e500ff037b82 */ /* 0x000e220000000800 */
[----:B------:R-:W1:Y:S07]  /*0090*/  LDCU.64 UR10, c[0x0][0x358] ;  /* 0x00006b00ff0a77ac */ /* 0x000e6e0008000a00 */
[----:B------:R-:W2:Y:S01]  /*00a0*/  LDC.64 R4, c[0x0][0x380] ;  /* 0x0000e000ff047b82 */ /* 0x000ea20000000a00 */
[----:B------:R-:W-:-:S07]  /*00b0*/  UMOV UR4, 0xd9d7bdbb ;  /* 0xd9d7bdbb00047882 */ /* 0x000fce0000000000 */
[----:B------:R-:W3:Y:S01]  /*00c0*/  LDC.64 R56, c[0x0][0x3a8] ;  /* 0x0000ea00ff387b82 */ /* 0x000ee20000000a00 */
[----:B0-----:R-:W-:-:S04]  /*00d0*/  IMAD.IADD R2, R2, 0x1, R3 ;  /* 0x0000000102027824 */ /* 0x001fc800078e0203 */
[----:B--2---:R-:W-:-:S05]  /*00e0*/  IMAD.WIDE R4, R2, 0x8, R4 ;  /* 0x0000000802047825 */ /* 0x004fca00078e0204 */
[----:B-1----:R-:W2:Y:S01]  /*00f0*/  LDG.E.64.CONSTANT R8, desc[UR10][R4.64+-0x10] ;  /* 0xfffff00a04087981 */ /* 0x002ea2000c1e9b00 */
[----:B------:R-:W-:-:S03]  /*0100*/  LEA R0, R3, UR5, 0x1 ;  /* 0x0000000503007c11 */ /* 0x000fc6000f8e08ff */
[----:B------:R-:W5:Y:S02]  /*0110*/  LDG.E.64.CONSTANT R22, desc[UR10][R4.64+-0x8] ;  /* 0xfffff80a04167981 */ /* 0x000f64000c1e9b00 */
[C---:B------:R-:W-:Y:S02]  /*0120*/  IMAD.WIDE R10, R0.reuse, 0x8, R4 ;  /* 0x00000008000a7825 */ /* 0x040fe400078e0204 */
[----:B------:R-:W5:Y:S04]  /*0130*/  LDG.E.64.CONSTANT R16, desc[UR10][R4.64] ;  /* 0x0000000a04107981 */ /* 0x000f68000c1e9b00 */
[----:B------:R-:W4:Y:S01]  /*0140*/  LDG.E.64.CONSTANT R6, desc[UR10][R10.64+-0x10] ;  /* 0xfffff00a0a067981 */ /* 0x000f22000c1e9b00 */
[----:B------:R-:W-:-:S03]  /*0150*/  IMAD.WIDE R30, R0, 0x8, R10 ;  /* 0x00000008001e7825 */ /* 0x000fc600078e020a */
[----:B------:R-:W5:Y:S01]  /*0160*/  LDG.E.64.CONSTANT R38, desc[UR10][R10.64+-0x8] ;  /* 0xfffff80a0a267981 */ /* 0x000f62000c1e9b00 */
[----:B------:R-:W-:Y:S01]  /*0170*/  UMOV UR5, 0x3ddb7cdf ;  /* 0x3ddb7cdf00057882 */ /* 0x000fe20000000000 */
[----:B------:R-:W-:Y:S02]  /*0180*/  IMAD.SHL.U32 R25, R0, 0x2, RZ ;  /* 0x0000000200197824 */ /* 0x000fe400078e00ff */
[----:B------:R-:W5:Y:S04]  /*0190*/  LDG.E.64.CONSTANT R60, desc[UR10][R10.64] ;  /* 0x0000000a0a3c7981 */ /* 0x000f68000c1e9b00 */
[----:B------:R-:W5:Y:S04]  /*01a0*/  LDG.E.64.CONSTANT R36, desc[UR10][R10.64+0x8] ;  /* 0x0000080a0a247981 */ /* 0x000f68000c1e9b00 */
[----:B------:R-:W5:Y:S04]  /*01b0*/  LDG.E.64.CONSTANT R32, desc[UR10][R10.64+0x10] ;  /* 0x0000100a0a207981 */ /* 0x000f68000c1e9b00 */
[----:B------:R-:W5:Y:S04]  /*01c0*/  LDG.E.64.CONSTANT R58, desc[UR10][R30.64] ;  /* 0x0000000a1e3a7981 */ /* 0x000f68000c1e9b00 */
[----:B------:R-:W5:Y:S04]  /*01d0*/  LDG.E.64.CONSTANT R34, desc[UR10][R30.64+0x8] ;  /* 0x0000080a1e227981 */ /* 0x000f68000c1e9b00 */
[----:B------:R-:W5:Y:S01]  /*01e0*/  LDG.E.64.CONSTANT R28, desc[UR10][R30.64+0x10] ;  /* 0x0000100a1e1c7981 */ /* 0x000f62000c1e9b00 */
[----:B------:R-:W-:Y:S01]  /*01f0*/  UMOV UR6, UR5 ;  /* 0x0000000500067c82 */ /* 0x000fe20008000000 */
[----:B------:R-:W-:-:S02]  /*0200*/  IMAD.WIDE R24, R25, 0x8, R4 ;  /* 0x0000000819187825 */ /* 0x000fc400078e0204 */
[----:B------:R-:W5:Y:S04]  /*0210*/  LDG.E.64.CONSTANT R12, desc[UR10][R4.64+0x8] ;  /* 0x0000080a040c7981 */ /* 0x000f68000c1e9b00 */
[----:B------:R0:W5:Y:S04]  /*0220*/  LDG.E.64.CONSTANT R20, desc[UR10][R4.64+0x10] ;  /* 0x0000100a04147981 */ /* 0x000168000c1e9b00 */
[----:B------:R-:W5:Y:S04]  /*0230*/  LDG.E.64.CONSTANT R18, desc[UR10][R24.64+-0x10] ;  /* 0xfffff00a18127981 */ /* 0x000f68000c1e9b00 */
[----:B------:R4:W5:Y:S01]  /*0240*/  LDG.E.64.CONSTANT R14, desc[UR10][R24.64+-0x8] ;  /* 0xfffff80a180e7981 */ /* 0x000962000c1e9b00 */
[----:B0-----:R-:W-:Y:S01]  /*0250*/  IMAD.U32 R4, RZ, RZ, UR6 ;  /* 0x00000006ff047e24 */ /* 0x001fe2000f8e00ff */
[----:B------:R-:W-:Y:S01]  /*0260*/  BSSY.RECONVERGENT B1, `(.L_x_22) ;  /* 0x000001d000017945 */ /* 0x000fe20003800200 */
[----:B---3--:R-:W-:-:S02]  /*0270*/  DADD R56, R56, -1 ;  /* 0xbff0000038387429 */ /* 0x008fc40000000000 */
[----:B--2---:R-:W-:Y:S01]  /*0280*/  DSETP.MAX.AND P0, P1, R8, UR4, PT ;  /* 0x0000000408007e2a */ /* 0x004fe2000b90f000 */
[----:B------:R-:W-:-:S05]  /*0290*/  IMAD.MOV.U32 R3, RZ, RZ, R9 ;  /* 0x000000ffff037224 */ /* 0x000fca00078e0009 */
[----:B------:R-:W-:-:S08]  /*02a0*/  FSEL R27, R3, UR6, P0 ;  /* 0x00000006031b7c08 */ /* 0x000fd00008000000 */
[----:B------:R-:W-:-:S04]  /*02b0*/  @P1 LOP3.LUT R27, R4, 0x80000, RZ, 0xfc, !PT ;  /* 0x00080000041b1812 */ /* 0x000fc800078efcff */
[----:B------:R-:W0:Y:S01]  /*02c0*/  MUFU.RCP64H R5, R27 ;  /* 0x0000001b00057308 */ /* 0x000e220000001800 */
[----:B------:R-:W-:Y:S01]  /*02d0*/  SEL R26, R8, UR4, P0 ;  /* 0x00000004081a7c07 */ /* 0x000fe20008000000 */
[----:B------:R-:W-:-:S06]  /*02e0*/  IMAD.MOV.U32 R4, RZ, RZ, 0x1 ;  /* 0x00000001ff047424 */ /* 0x000fcc00078e00ff */
[----:B0-----:R-:W-:-:S08]  /*02f0*/  DFMA R8, -R26, R4, 1 ;  /* 0x3ff000001a08742b */ /* 0x001fd00000000104 */
[----:B------:R-:W-:-:S08]  /*0300*/  DFMA R8, R8, R8, R8 ;  /* 0x000000080808722b */ /* 0x000fd00000000008 */
[----:B------:R-:W-:-:S08]  /*0310*/  DFMA R8, R4, R8, R4 ;  /* 0x000000080408722b */ /* 0x000fd00000000004 */
[----:B------:R-:W-:-:S08]  /*0320*/  DFMA R4, -R26, R8, 1 ;  /* 0x3ff000001a04742b */ /* 0x000fd00000000108 */
[----:B------:R-:W-:-:S08]  /*0330*/  DFMA R4, R8, R4, R8 ;  /* 0x000000040804722b */ /* 0x000fd00000000008 */
[----:B----4-:R-:W-:-:S08]  /*0340*/  DMUL R24, R6, R4 ;  /* 0x0000000406187228 */ /* 0x010fd00000000000 */
[----:B------:R-:W-:-:S08]  /*0350*/  DFMA R8, -R26, R24, R6 ;  /* 0x000000181a08722b */ /* 0x000fd00000000106 */
[----:B------:R-:W-:Y:S01]  /*0360*/  DFMA R24, R4, R8, R24 ;  /* 0x000000080418722b */ /* 0x000fe20000000018 */
[----:B------:R-:W-:-:S09]  /*0370*/  FSETP.GEU.AND P1, PT, |R7|, 6.5827683646048100446e-37, PT ;  /* 0x036000000700780b */ /* 0x000fd20003f2e200 */
[----:B------:R-:W-:-:S05]  /*0380*/  FFMA R3, RZ, R27, R25 ;  /* 0x0000001bff037223 */ /* 0x000fca0000000019 */
[----:B------:R-:W-:-:S13]  /*0390*/  FSETP.GT.AND P0, PT, |R3|, 1.469367938527859385e-39, PT ;  /* 0x001000000300780b */ /* 0x000fda0003f04200 */
[----:B------:R-:W-:Y:S05]  /*03a0*/  @P0 BRA P1, `(.L_x_23) ;  /* 0x0000000000200947 */ /* 0x000fea0000800000 */
[----:B------:R-:W-:Y:S01]  /*03b0*/  IMAD.MOV.U32 R5, RZ, RZ, R6 ;  /* 0x000000ffff057224 */ /* 0x000fe200078e0006 */
[----:B------:R-:W-:Y:S01]  /*03c0*/  MOV R8, R26 ;  /* 0x0000001a00087202 */ /* 0x000fe20000000f00 */
[----:B------:R-:W-:Y:S01]  /*03d0*/  IMAD.MOV.U32 R4, RZ, RZ, R7 ;  /* 0x000000ffff047224 */ /* 0x000fe200078e0007 */
[----:B------:R-:W-:Y:S01]  /*03e0*/  MOV R3, 0x410 ;  /* 0x0000041000037802 */ /* 0x000fe20000000f00 */
[----:B------:R-:W-:-:S07]  /*03f0*/  IMAD.MOV.U32 R9, RZ, RZ, R27 ;  /* 0x000000ffff097224 */ /* 0x000fce00078e001b */
[----:B-----5:R-:W-:Y:S05]  /*0400*/  CALL.REL.NOINC `($__internal_2_$__cuda_sm20_div_rn_f64_full) ;  /* 0x0000003c008c7944 */ /* 0x020fea0003c00000 */
[----:B------:R-:W-:Y:S02]  /*0410*/  IMAD.MOV.U32 R24, RZ, RZ, R5 ;  /* 0x000000ffff187224 */ /* 0x000fe400078e0005 */
[----:B------:R-:W-:-:S07]  /*0420*/  IMAD.MOV.U32 R25, RZ, RZ, R4 ;  /* 0x000000ffff197224 */ /* 0x000fce00078e0004 */
.L_x_23:
[----:B------:R-:W-:Y:S05]  /*0430*/  BSYNC.RECONVERGENT B1 ;  /* 0x0000000000017941 */ /* 0x000fea0003800200 */
.L_x_22:
[----:B------:R-:W-:Y:S01]  /*0440*/  UMOV UR4, 0xd9d7bdbb ;  /* 0xd9d7bdbb00047882 */ /* 0x000fe20000000000 */
[----:B------:R-:W-:Y:S01]  /*0450*/  UMOV UR5, 0x3ddb7cdf ;  /* 0x3ddb7cdf00057882 */ /* 0x000fe20000000000 */
[----:B-----5:R-:W-:Y:S01]  /*0460*/  IMAD.MOV.U32 R3, RZ, RZ, R23 ;  /* 0x000000ffff037224 */ /* 0x020fe200078e0017 */
[----:B------:R-:W-:Y:S01]  /*0470*/  DSETP.MAX.AND P0, P1, R22, UR4, PT ;  /* 0x0000000416007e2a */ /* 0x000fe2000b90f000 */
[----:B------:R-:W-:Y:S01]  /*0480*/  UMOV UR6, UR5 ;  /* 0x0000000500067c82 */ /* 0x000fe20008000000 */
[----:B------:R-:W-:Y:S01]  /*0490*/  BSSY.RECONVERGENT B1, `(.L_x_24) ;  /* 0x0000028000017945 */ /* 0x000fe20003800200 */
[----:B------:R-:W-:-:S03]  /*04a0*/  IMAD.U32 R4, RZ, RZ, UR6 ;  /* 0x00000006ff047e24 */ /* 0x000fc6000f8e00ff */
[----:B------:R-:W-:Y:S01]  /*04b0*/  FSEL R3, R3, UR6, P0 ;  /* 0x0000000603037c08 */ /* 0x000fe20008000000 */
[----:B------:R-:W-:Y:S02]  /*04c0*/  UMOV UR6, UR4 ;  /* 0x0000000400067c82 */ /* 0x000fe40008000000 */
[----:B------:R-:W-:Y:S01]  /*04d0*/  SEL R22, R22, UR6, P0 ;  /* 0x0000000616167c07 */ /* 0x000fe20008000000 */
[----:B------:R-:W-:-:S04]  /*04e0*/  UMOV UR6, UR5 ;  /* 0x0000000500067c82 */ /* 0x000fc80008000000 */
[----:B------:R-:W-:Y:S01]  /*04f0*/  @P1 LOP3.LUT R3, R4, 0x80000, RZ, 0xfc, !PT ;  /* 0x0008000004031812 */ /* 0x000fe200078efcff */
[----:B------:R-:W-:Y:S01]  /*0500*/  IMAD.MOV.U32 R4, RZ, RZ, 0x1 ;  /* 0x00000001ff047424 */ /* 0x000fe200078e00ff */
[----:B------:R-:W-:-:S03]  /*0510*/  FSETP.GEU.AND P1, PT, |R39|, 6.5827683646048100446e-37, PT ;  /* 0x036000002700780b */ /* 0x000fc60003f2e200 */
[----:B------:R-:W-:-:S04]  /*0520*/  IMAD.MOV.U32 R23, RZ, RZ, R3 ;  /* 0x000000ffff177224 */ /* 0x000fc800078e0003 */
[----:B------:R-:W0:Y:S02]  /*0530*/  MUFU.RCP64H R5, R23 ;  /* 0x0000001700057308 */ /* 0x000e240000001800 */
[----:B0-----:R-:W-:-:S08]  /*0540*/  DFMA R6, -R22, R4, 1 ;  /* 0x3ff000001606742b */ /* 0x001fd00000000104 */
[----:B------:R-:W-:-:S08]  /*0550*/  DFMA R6, R6, R6, R6 ;  /* 0x000000060606722b */ /* 0x000fd00000000006 */
[----:B------:R-:W-:Y:S02]  /*0560*/  DFMA R6, R4, R6, R4 ;  /* 0x000000060406722b */ /* 0x000fe40000000004 */
[----:B------:R-:W-:-:S06]  /*0570*/  DMUL R4, R26, 0.5 ;  /* 0x3fe000001a047828 */ /* 0x000fcc0000000000 */
[----:B------:R-:W-:Y:S02]  /*0580*/  DFMA R8, -R22, R6, 1 ;  /* 0x3ff000001608742b */ /* 0x000fe40000000106 */
[----:B------:R-:W-:-:S06]  /*0590*/  DMUL R4, R4, R24 ;  /* 0x0000001804047228 */ /* 0x000fcc0000000000 */
[----:B------:R-:W-:Y:S02]  /*05a0*/  DFMA R8, R6, R8, R6 ;  /* 0x000000080608722b */ /* 0x000fe40000000006 */
[----:B------:R-:W-:-:S06]  /*05b0*/  DFMA R4, R4, -R24, R18 ;  /* 0x800000180404722b */ /* 0x000fcc0000000012 */
[----:B------:R-:W-:Y:S02]  /*05c0*/  DMUL R30, R38, R8 ;  /* 0x00000008261e7228 */ /* 0x000fe40000000000 */
[----:B------:R-:W-:-:S06]  /*05d0*/  DMUL R4, R56, R4 ;  /* 0x0000000438047228 */ /* 0x000fcc0000000000 */
[----:B------:R-:W-:Y:S02]  /*05e0*/  DFMA R6, -R22, R30, R38 ;  /* 0x0000001e1606722b */ /* 0x000fe40000000126 */
[----:B------:R-:W-:Y:S02]  /*05f0*/  DSETP.MAX.AND P2, P3, R4, UR4, PT ;  /* 0x0000000404007e2a */ /* 0x000fe4000bb4f000 */
[----:B------:R-:W-:-:S04]  /*0600*/  IMAD.MOV.U32 R3, RZ, RZ, R5 ;  /* 0x000000ffff037224 */ /* 0x000fc800078e0005 */
[----:B------:R-:W-:Y:S01]  /*0610*/  DFMA R30, R8, R6, R30 ;  /* 0x00000006081e722b */ /* 0x000fe2000000001e */
[----:B------:R-:W-:Y:S02]  /*0620*/  FSEL R19, R3, UR6, P2 ;  /* 0x0000000603137c08 */ /* 0x000fe40009000000 */
[----:B------:R-:W-:Y:S02]  /*0630*/  MOV R7, UR6 ;  /* 0x0000000600077c02 */ /* 0x000fe40008000f00 */
[----:B------:R-:W-:-:S03]  /*0640*/  SEL R18, R4, UR4, P2 ;  /* 0x0000000404127c07 */ /* 0x000fc60009000000 */
[----:B------:R-:W-:Y:S02]  /*0650*/  @P3 LOP3.LUT R19, R7, 0x80000, RZ, 0xfc, !PT ;  /* 0x0008000007133812 */ /* 0x000fe400078efcff */
        /* <DEDUP_REMOVED lines=8> */
[----:B------:R-:W-:Y:S05]  /*06e0*/  CALL.REL.NOINC `($__internal_2_$__cuda_sm20_div_rn_f64_full) ;  /* 0x0000003800d47944 */ /* 0x000fea0003c00000 */
[----:B------:R-:W-:Y:S02]  /*06f0*/  IMAD.MOV.U32 R30, RZ, RZ, R5 ;  /* 0x000000ffff1e7224 */ /* 0x000fe400078e0005 */
[----:B------:R-:W-:-:S07]  /*0700*/  IMAD.MOV.U32 R31, RZ, RZ, R4 ;  /* 0x000000ffff1f7224 */ /* 0x000fce00078e0004 */
.L_x_25:
[----:B------:R-:W-:Y:S05]  /*0710*/  BSYNC.RECONVERGENT B1 ;  /* 0x0000000000017941 */ /* 0x000fea0003800200 */
.L_x_24:
[----:B------:R-:W-:Y:S01]  /*0720*/  UMOV UR4, 0xd9d7bdbb ;  /* 0xd9d7bdbb00047882 */ /* 0x000fe20000000000 */
[----:B------:R-:W-:Y:S01]  /*0730*/  UMOV UR5, 0x3ddb7cdf ;  /* 0x3ddb7cdf00057882 */ /* 0x000fe20000000000 */
[----:B------:R-:W-:Y:S01]  /*0740*/  MOV R3, R17 ;  /* 0x0000001100037202 */ /* 0x000fe20000000f00 */
[----:B------:R-:W-:Y:S01]  /*0750*/  DSETP.MAX.AND P0, P1, R16, UR4, PT ;  /* 0x0000000410007e2a */ /* 0x000fe2000b90f000 */
[----:B------:R-:W-:Y:S01]  /*0760*/  UMOV UR6, UR5 ;  /* 0x0000000500067c82 */ /* 0x000fe20008000000 */
[----:B------:R-:W-:Y:S01]  /*0770*/  IMAD.MOV.U32 R4, RZ, RZ, 0x1 ;  /* 0x00000001ff047424 */ /* 0x000fe200078e00ff */
[----:B------:R-:W-:Y:S03]  /*0780*/  BSSY.RECONVERGENT B1, `(.L_x_26) ;  /* 0x0000026000017945 */ /* 0x000fe60003800200 */
[----:B------:R-:W-:Y:S01]  /*0790*/  FSEL R55, R3, UR6, P0 ;  /* 0x0000000603377c08 */ /* 0x000fe20008000000 */
[----:B------:R-:W-:Y:S01]  /*07a0*/  IMAD.U32 R3, RZ, RZ, UR6 ;  /* 0x00000006ff037e24 */ /* 0x000fe2000f8e00ff */
[----:B------:R-:W-:-:S02]  /*07b0*/  UMOV UR6, UR4 ;  /* 0x0000000400067c82 */ /* 0x000fc40008000000 */
[----:B------:R-:W-:Y:S01]  /*07c0*/  SEL R54, R16, UR6, P0 ;  /* 0x0000000610367c07 */ /* 0x000fe20008000000 */
[----:B------:R-:W-:-:S03]  /*07d0*/  UMOV UR6, UR5 ;  /* 0x0000000500067c82 */ /* 0x000fc60008000000 */
[----:B------:R-:W-:Y:S02]  /*07e0*/  @P1 LOP3.LUT R55, R3, 0x80000, RZ, 0xfc, !PT ;  /* 0x0008000003371812 */ /* 0x000fe400078efcff */
[----:B------:R-:W-:Y:S02]  /*07f0*/  FSETP.GEU.AND P1, PT, |R61|, 6.5827683646048100446e-37, PT ;  /* 0x036000003d00780b */ /* 0x000fe40003f2e200 */
        /* <DEDUP_REMOVED lines=15> */
[----:B------:R-:W-:Y:S01]  /*08f0*/  FSEL R15, R3, UR6, P2 ;  /* 0x00000006030f7c08 */ /* 0x000fe20009000000 */
[----:B------:R-:W-:Y:S01]  /*0900*/  IMAD.U32 R7, RZ, RZ, UR6 ;  /* 0x00000006ff077e24 */ /* 0x000fe2000f8e00ff */
[----:B------:R-:W-:-:S05]  /*0910*/  SEL R14, R4, UR4, P2 ;  /* 0x00000004040e7c07 */ /* 0x000fca0009000000 */
[----:B------:R-:W-:Y:S02]  /*0920*/  @P3 LOP3.LUT R15, R7, 0x80000, RZ, 0xfc, !PT ;  /* 0x00080000070f3812 */ /* 0x000fe400078efcff */
        /* <DEDUP_REMOVED lines=8> */
[----:B------:R-:W-:Y:S05]  /*09b0*/  CALL.REL.NOINC `($__internal_2_$__cuda_sm20_div_rn_f64_full) ;  /* 0x0000003800207944 */ /* 0x000fea0003c00000 */
[----:B------:R-:W-:Y:S02]  /*09c0*/  IMAD.MOV.U32 R48, RZ, RZ, R5 ;  /* 0x000000ffff307224 */ /* 0x000fe400078e0005 */
[----:B------:R-:W-:-:S07]  /*09d0*/  IMAD.MOV.U32 R49, RZ, RZ, R4 ;  /* 0x000000ffff317224 */ /* 0x000fce00078e0004 */
.L_x_27:
[----:B------:R-:W-:Y:S05]  /*09e0*/  BSYNC.RECONVERGENT B1 ;  /* 0x0000000000017941 */ /* 0x000fea0003800200 */
.L_x_26:
[----:B------:R-:W-:Y:S01]  /*09f0*/  UMOV UR4, 0xd9d7bdbb ;  /* 0xd9d7bdbb00047882 */ /* 0x000fe20000000000 */
[----:B------:R-:W-:Y:S01]  /*0a00*/  UMOV UR5, 0x3ddb7cdf ;  /* 0x3ddb7cdf00057882 */ /* 0x000fe20000000000 */
[----:B------:R-:W-:Y:S01]  /*0a10*/  IMAD.MOV.U32 R3, RZ, RZ, R13 ;  /* 0x000000ffff037224 */ /* 0x000fe200078e000d */
        /* <DEDUP_REMOVED lines=33> */
[----:B------:R-:W-:Y:S01]  /*0c30*/  MOV R5, R36 ;  /* 0x0000002400057202 */ /* 0x000fe20000000f00 */
[----:B------:R-:W-:Y:S01]  /*0c40*/  IMAD.MOV.U32 R4, RZ, RZ, R37 ;  /* 0x000000ffff047224 */ /* 0x000fe200078e0025 */
[----:B------:R-:W-:Y:S01]  /*0c50*/  MOV R3, 0xc90 ;  /* 0x00000c9000037802 */ /* 0x000fe20000000f00 */
[----:B------:R-:W-:Y:S02]  /*0c60*/  IMAD.MOV.U32 R8, RZ, RZ, R16 ;  /* 0x000000ffff087224 */ /* 0x000fe400078e0010 */
[----:B------:R-:W-:-:S07]  /*0c70*/  IMAD.MOV.U32 R9, RZ, RZ, R17 ;  /* 0x000000ffff097224 */ /* 0x000fce00078e0011 */
[----:B------:R-:W-:Y:S05]  /*0c80*/  CALL.REL.NOINC `($__internal_2_$__cuda_sm20_div_rn_f64_full) ;  /* 0x00000034006c7944 */ /* 0x000fea0003c00000 */
[----:B------:R-:W-:Y:S02]  /*0c90*/  IMAD.MOV.U32 R50, RZ, RZ, R5 ;  /* 0x000000ffff327224 */ /* 0x000fe400078e0005 */
[----:B------:R-:W-:-:S07]  /*0ca0*/  IMAD.MOV.U32 R51, RZ, RZ, R4 ;  /* 0x000000ffff337224 */ /* 0x000fce00078e0004 */
.L_x_29:
[----:B------:R-:W-:Y:S05]  /*0cb0*/  BSYNC.RECONVERGENT B1 ;  /* 0x0000000000017941 */ /* 0x000fea0003800200 */
.L_x_28:
[----:B------:R-:W-:Y:S01]  /*0cc0*/  UMOV UR4, 0xd9d7bdbb ;  /* 0xd9d7bdbb00047882 */ /* 0x000fe20000000000 */
[----:B------:R-:W-:Y:S01]  /*0cd0*/  UMOV UR5, 0x3ddb7cdf ;  /* 0x3ddb7cdf00057882 */ /* 0x000fe20000000000 */
[----:B------:R-:W-:Y:S01]  /*0ce0*/  IMAD.MOV.U32 R3, RZ, RZ, R21 ;  /* 0x000000ffff037224 */ /* 0x000fe200078e0015 */
        /* <DEDUP_REMOVED lines=10> */
[----:B------:R-:W-:Y:S02]  /*0d90*/  FSETP.GEU.AND P1, PT, |R33|, 6.5827683646048100446e-37, PT ;  /* 0x036000002100780b */ /* 0x000fe40003f2e200 */
[----:B------:R-:W-:-:S04]  /*0da0*/  MOV R21, R3 ;  /* 0x0000000300157202 */ /* 0x000fc80000000f00 */
        /* <DEDUP_REMOVED lines=28> */
[----:B------:R-:W-:-:S04]  /*0f70*/  LOP3.LUT R5, R5, R4, RZ, 0x3c, !PT ;  /* 0x0000000405057212 */ /* 0x000fc800078e3cff */
[----:B------:R-:W-:-:S04]  /*0f80*/  LOP3.LUT R4, R5, R4, RZ, 0x3c, !PT ;  /* 0x0000000405047212 */ /* 0x000fc800078e3cff */
[----:B------:R-:W-:-:S07]  /*0f90*/  LOP3.LUT R5, R5, R4, RZ, 0x3c, !PT ;  /* 0x0000000405057212 */ /* 0x000fce00078e3cff */
.L_x_31:
[----:B------:R-:W-:Y:S05]  /*0fa0*/  BSYNC.RECONVERGENT B1 ;  /* 0x0000000000017941 */ /* 0x000fea0003800200 */
.L_x_30:
[----:B------:R-:W-:Y:S01]  /*0fb0*/  DADD R34, -R26, R22 ;  /* 0x000000001a227229 */ /* 0x000fe20000000116 */
[----:B------:R-:W-:Y:S01]  /*0fc0*/  UMOV UR4, 0xd9d7bdbb ;  /* 0xd9d7bdbb00047882 */ /* 0x000fe20000000000 */
[----:B------:R-:W-:Y:S01]  /*0fd0*/  DMUL R6, R20, 0.5 ;  /* 0x3fe0000014067828 */ /* 0x000fe20000000000 */
[----:B------:R-:W-:Y:S01]  /*0fe0*/  UMOV UR5, 0x3ddb7cdf ;  /* 0x3ddb7cdf00057882 */ /* 0x000fe20000000000 */
[----:B------:R-:W-:Y:S01]  /*0ff0*/  DADD R26, -R22, R54 ;  /* 0x00000000161a7229 */ /* 0x000fe20000000136 */
[----:B------:R-:W-:Y:S01]  /*1000*/  UMOV UR6, UR5 ;  /* 0x0000000500067c82 */ /* 0x000fe20008000000 */
[----:B------:R-:W-:Y:S01]  /*1010*/  DADD R20, -R16, R20 ;  /* 0x0000000010147229 */ /* 0x000fe20000000114 */
[----:B------:R-:W0:Y:S01]  /*1020*/  LDCU.64 UR8, c[0x0][0x3a8] ;  /* 0x00007500ff0877ac */ /* 0x000e220008000a00 */
[----:B------:R-:W-:Y:S01]  /*1030*/  DADD R32, R30, -R24 ;  /* 0x000000001e207229 */ /* 0x000fe20000000818 */
[----:B------:R-:W-:Y:S01]  /*1040*/  BSSY.RECONVERGENT B1, `(.L_x_32) ;  /* 0x00000b5000017945 */ /* 0x000fe20003800200 */
[----:B------:R-:W-:Y:S01]  /*1050*/  DMUL R8, R6, R4 ;  /* 0x0000000406087228 */ /* 0x000fe20000000000 */
[----:B------:R-:W-:Y:S01]  /*1060*/  UMOV UR7, UR5 ;  /* 0x0000000500077c82 */ /* 0x000fe20008000000 */
[----:B------:R-:W-:-:S02]  /*1070*/  DMUL R10, R34, R26 ;  /* 0x0000001a220a7228 */ /* 0x000fc40000000000 */
[----:B------:R-:W-:Y:S02]  /*1080*/  DADD R6, -R54, R16 ;  /* 0x0000000036067229 */ /* 0x000fe40000000110 */
[----:B------:R-:W-:Y:S02]  /*1090*/  DSETP.GEU.AND P2, PT, |R34|, |R26|, PT ;  /* 0x4000001a2200722a */ /* 0x000fe40003f4e200 */
[----:B------:R-:W-:Y:S02]  /*10a0*/  DFMA R28, R8, -R4, R28 ;  /* 0x80000004081c722b */ /* 0x000fe4000000001c */
[----:B------:R-:W-:Y:S02]  /*10b0*/  DSETP.GTU.AND P4, PT, R10, RZ, PT ;  /* 0x000000ff0a00722a */ /* 0x000fe40003f8c000 */
[----:B------:R-:W-:Y:S02]  /*10c0*/  DMUL R38, R6, R20 ;  /* 0x0000001406267228 */ /* 0x000fe40000000000 */
[----:B------:R-:W-:-:S02]  /*10d0*/  DADD R10, R48, -R30 ;  /* 0x00000000300a7229 */ /* 0x000fc4000000081e */
[----:B------:R-:W-:Y:S02]  /*10e0*/  DMUL R36, R26, R6 ;  /* 0x000000061a247228 */ /* 0x000fe40000000000 */
[----:B------:R-:W-:Y:S02]  /*10f0*/  DADD R8, R50, -R48 ;  /* 0x0000000032087229 */ /* 0x000fe40000000830 */
[----:B------:R-:W-:Y:S02]  /*1100*/  DSETP.GTU.AND P0, PT, R38, RZ, PT ;  /* 0x000000ff2600722a */ /* 0x000fe40003f0c000 */
[----:B------:R-:W-:Y:S02]  /*1110*/  DSETP.GEU.AND P5, PT, |R26|, |R6|, PT ;  /* 0x400000061a00722a */ /* 0x000fe40003fae200 */
[----:B------:R-:W-:Y:S02]  /*1120*/  DSETP.GTU.AND P6, PT, R36, RZ, PT ;  /* 0x000000ff2400722a */ /* 0x000fe40003fcc000 */
[----:B------:R-:W-:Y:S01]  /*1130*/  DMUL R38, R10, R8 ;  /* 0x000000080a267228 */ /* 0x000fe20000000000 */
[----:B------:R-:W-:Y:S01]  /*1140*/  FSEL R36, R34, R26, !P2 ;  /* 0x0000001a22247208 */ /* 0x000fe20005000000 */
[----:B------:R-:W-:Y:S01]  /*1150*/  DADD R24, R4, -R50 ;  /* 0x0000000004187229 */ /* 0x000fe20000000832 */
[----:B------:R-:W-:Y:S01]  /*1160*/  FSEL R37, R35, R27, !P2 ;  /* 0x0000001b23257208 */ /* 0x000fe20005000000 */
[----:B------:R-:W-:-:S02]  /*1170*/  DADD R34, -R18, R14 ;  /* 0x0000000012227229 */ /* 0x000fc4000000010e */
[----:B------:R-:W-:Y:S02]  /*1180*/  DMUL R4, R32, R10 ;  /* 0x0000000a20047228 */ /* 0x000fe40000000000 */
[----:B------:R-:W-:Y:S02]  /*1190*/  DSETP.GTU.AND P2, PT, R38, RZ, PT ;  /* 0x000000ff2600722a */ /* 0x000fe40003f4c000 */
[----:B------:R-:W-:Y:S01]  /*11a0*/  DMUL R36, R36, 0.5 ;  /* 0x3fe0000024247828 */ /* 0x000fe20000000000 */
[----:B------:R-:W-:Y:S01]  /*11b0*/  FSEL R38, R26, R6, !P5 ;  /* 0x000000061a267208 */ /* 0x000fe20006800000 */
[----:B------:R-:W-:Y:S01]  /*11c0*/  DMUL R40, R8, R24 ;  /* 0x0000001808287228 */ /* 0x000fe20000000000 */
[----:B------:R-:W-:Y:S01]  /*11d0*/  FSEL R39, R27, R7, !P5 ;  /* 0x000000071b277208 */ /* 0x000fe20006800000 */
[----:B------:R-:W-:Y:S02]  /*11e0*/  DADD R26, -R14, R12 ;  /* 0x000000000e1a7229 */ /* 0x000fe4000000010c */
[----:B------:R-:W-:-:S02]  /*11f0*/  DSETP.GEU.AND P5, PT, |R6|, |R20|, PT ;  /* 0x400000140600722a */ /* 0x000fc40003fae200 */
[----:B------:R-:W-:Y:S02]  /*1200*/  DSETP.GTU.AND P1, PT, R4, RZ, PT ;  /* 0x000000ff0400722a */ /* 0x000fe40003f2c000 */
[----:B------:R-:W-:Y:S01]  /*1210*/  DMUL R38, R38, 0.5 ;  /* 0x3fe0000026267828 */ /* 0x000fe20000000000 */
[----:B------:R-:W-:Y:S01]  /*1220*/  FSEL R18, R36, RZ, P4 ;  /* 0x000000ff24127208 */ /* 0x000fe20002000000 */
[----:B------:R-:W-:Y:S01]  /*1230*/  DADD R4, -R12, R46 ;  /* 0x000000000c047229 */ /* 0x000fe2000000012e */
[----:B------:R-:W-:Y:S01]  /*1240*/  FSEL R19, R37, RZ, P4 ;  /* 0x000000ff25137208 */ /* 0x000fe20002000000 */
[----:B------:R-:W-:Y:S01]  /*1250*/  DMUL R36, R34, R26 ;  /* 0x0000001a22247228 */ /* 0x000fe20000000000 */
[----:B------:R-:W-:Y:S01]  /*1260*/  FSEL R20, R6, R20, !P5 ;  /* 0x0000001406147208 */ /* 0x000fe20006800000 */
[----:B------:R-:W-:Y:S01]  /*1270*/  DSETP.GEU.AND P4, PT, |R32|, |R10|, PT ;  /* 0x4000000a2000722a */ /* 0x000fe20003f8e200 */
[----:B------:R-:W-:Y:S01]  /*1280*/  FSEL R21, R7, R21, !P5 ;  /* 0x0000001507157208 */ /* 0x000fe20006800000 */
[----:B------:R-:W-:-:S02]  /*1290*/  DSETP.GEU.AND P5, PT, |R10|, |R8|, PT ;  /* 0x400000080a00722a */ /* 0x000fc40003fae200 */
[----:B------:R-:W-:Y:S01]  /*12a0*/  FSEL R6, R38, RZ, P6 ;  /* 0x000000ff26067208 */ /* 0x000fe20003000000 */
[----:B------:R-:W-:Y:S01]  /*12b0*/  DSETP.GTU.AND P3, PT, R40, RZ, PT ;  /* 0x000000ff2800722a */ /* 0x000fe20003f6c000 */
[----:B------:R-:W-:Y:S01]  /*12c0*/  FSEL R32, R32, R10, !P4 ;  /* 0x0000000a20207208 */ /* 0x000fe20006000000 */
[----:B------:R-:W-:Y:S01]  /*12d0*/  DMUL R20, R20, 0.5 ;  /* 0x3fe0000014147828 */ /* 0x000fe20000000000 */
[----:B------:R-:W-:Y:S01]  /*12e0*/  FSEL R33, R33, R11, !P4 ;  /* 0x0000000b21217208 */ /* 0x000fe20006000000 */
[----:B------:R-:W-:Y:S01]  /*12f0*/  DSETP.GTU.AND P4, PT, R36, RZ, PT ;  /* 0x000000ff2400722a */ /* 0x000fe20003f8c000 */
[----:B------:R-:W-:Y:S01]  /*1300*/  FSEL R7, R39, RZ, P6 ;  /* 0x000000ff27077208 */ /* 0x000fe20003000000 */
[----:B------:R-:W-:Y:S01]  /*1310*/  DSETP.GEU.AND P6, PT, |R8|, |R24|, PT ;  /* 0x400000180800722a */ /* 0x000fe20003fce200 */
[----:B------:R-:W-:Y:S01]  /*1320*/  FSEL R36, R10, R8, !P5 ;  /* 0x000000080a247208 */ /* 0x000fe20006800000 */
[----:B------:R-:W-:Y:S01]  /*1330*/  DMUL R28, R56, R28 ;  /* 0x0000001c381c7228 */ /* 0x000fe20000000000 */
[----:B------:R-:W-:Y:S01]  /*1340*/  FSEL R37, R11, R9, !P5 ;  /* 0x000000090b257208 */ /* 0x000fe20006800000 */
[----:B------:R-:W-:-:S02]  /*1350*/  DMUL R10, R26, R4 ;  /* 0x000000041a0a7228 */ /* 0x000fc40000000000 */
[----:B------:R-:W-:Y:S01]  /*1360*/  DSETP.GEU.AND P5, PT, |R34|, |R26|, PT ;  /* 0x4000001a2200722a */ /* 0x000fe20003fae200 */
[----:B------:R-:W-:Y:S02]  /*1370*/  FSEL R40, R8, R24, !P6 ;  /* 0x0000001808287208 */ /* 0x000fe40007000000 */
[----:B------:R-:W-:Y:S01]  /*1380*/  FSEL R41, R9, R25, !P6 ;  /* 0x0000001909297208 */ /* 0x000fe20007000000 */
[----:B------:R-:W-:Y:S01]  /*1390*/  DSETP.GEU.AND P6, PT, |R26|, |R4|, PT ;  /* 0x400000041a00722a */ /* 0x000fe20003fce200 */
[----:B------:R-:W-:Y:S01]  /*13a0*/  FSEL R20, R20, RZ, P0 ;  /* 0x000000ff14147208 */ /* 0x000fe20000000000 */
[----:B------:R-:W-:Y:S01]  /*13b0*/  DMUL R24, R36, 0.5 ;  /* 0x3fe0000024187828 */ /* 0x000fe20000000000 */
[----:B------:R-:W-:Y:S01]  /*13c0*/  FSEL R38, R34, R26, !P5 ;  /* 0x0000001a22267208 */ /* 0x000fe20006800000 */
[----:B------:R-:W-:Y:S01]  /*13d0*/  IMAD.MOV.U32 R3, RZ, RZ, R29 ;  /* 0x000000ffff037224 */ /* 0x000fe200078e001d */
[----:B------:R-:W-:Y:S01]  /*13e0*/  FSEL R39, R35, R27, !P5 ;  /* 0x0000001b23277208 */ /* 0x000fe20006800000 */
[----:B------:R-:W-:Y:S01]  /*13f0*/  DSETP.GTU.AND P5, PT, R10, RZ, PT ;  /* 0x000000ff0a00722a */ /* 0x000fe20003fac000 */
[----:B------:R-:W-:Y:S01]  /*1400*/  FSEL R8, R26, R4, !P6 ;  /* 0x000000041a087208 */ /* 0x000fe20007000000 */
[----:B------:R-:W-:Y:S01]  /*1410*/  DMUL R10, R32, 0.5 ;  /* 0x3fe00000200a7828 */ /* 0x000fe20000000000 */
[----:B------:R-:W-:Y:S01]  /*1420*/  FSEL R9, R27, R5, !P6 ;  /* 0x000000051b097208 */ /* 0x000fe20007000000 */
[----:B------:R-:W-:Y:S01]  /*1430*/  DADD R26, R22, R18 ;  /* 0x00000000161a7229 */ /* 0x000fe20000000012 */
[----:B------:R-:W-:Y:S01]  /*1440*/  FSEL R21, R21, RZ, P0 ;  /* 0x000000ff15157208 */ /* 0x000fe20000000000 */
[----:B------:R-:W-:Y:S01]  /*1450*/  IMAD.MOV.U32 R22, RZ, RZ, R28 ;  /* 0x000000ffff167224 */ /* 0x000fe200078e001c */
[----:B------:R-:W-:Y:S01]  /*1460*/  DMUL R34, R40, 0.5 ;  /* 0x3fe0000028227828 */ /* 0x000fe20000000000 */
[----:B------:R-:W-:Y:S01]  /*1470*/  IMAD.U32 R23, RZ, RZ, UR6 ;  /* 0x00000006ff177e24 */ /* 0x000fe2000f8e00ff */
[----:B------:R-:W-:-:S02]  /*1480*/  DMUL R32, R38, 0.5 ;  /* 0x3fe0000026207828 */ /* 0x000fc40000000000 */
[----:B------:R-:W-:Y:S01]  /*1490*/  DADD R20, R16, -R20 ;  /* 0x0000000010147229 */ /* 0x000fe20000000814 */
[----:B------:R-:W-:Y:S02]  /*14a0*/  FSEL R18, R10, RZ, P1 ;  /* 0x000000ff0a127208 */ /* 0x000fe40000800000 */
[----:B------:R-:W-:Y:S01]  /*14b0*/  FSEL R19, R11, RZ, P1 ;  /* 0x000000ff0b137208 */ /* 0x000fe20000800000 */
[----:B------:R-:W-:Y:S01]  /*14c0*/  DSETP.MAX.AND P0, P1, R28, UR4, PT ;  /* 0x000000041c007e2a */ /* 0x000fe2000b90f000 */
[----:B------:R-:W-:Y:S01]  /*14d0*/  FSEL R10, R24, RZ, P2 ;  /* 0x000000ff180a7208 */ /* 0x000fe20001000000 */
[----:B------:R-:W-:Y:S01]  /*14e0*/  DMUL R28, R8, 0.5 ;  /* 0x3fe00000081c7828 */ /* 0x000fe20000000000 */
[----:B------:R-:W-:Y:S01]  /*14f0*/  FSEL R11, R25, RZ, P2 ;  /* 0x000000ff190b7208 */ /* 0x000fe20001000000 */
[----:B------:R-:W-:Y:S01]  /*1500*/  DSETP.MAX.AND P2, P6, R26, UR4, PT ;  /* 0x000000041a007e2a */ /* 0x000fe2000be4f000 */
[----:B------:R-:W-:Y:S01]  /*1510*/  IMAD.MOV.U32 R8, RZ, RZ, R27 ;  /* 0x000000ffff087224 */ /* 0x000fe200078e001b */
[----:B------:R-:W-:Y:S01]  /*1520*/  FSEL R24, R34, RZ, P3 ;  /* 0x000000ff22187208 */ /* 0x000fe20001800000 */
[----:B------:R-:W-:Y:S01]  /*1530*/  DADD R30, R30, R18 ;  /* 0x000000001e1e7229 */ /* 0x000fe20000000012 */
[----:B------:R-:W-:Y:S01]  /*1540*/  FSEL R25, R35, RZ, P3 ;  /* 0x000000ff23197208 */ /* 0x000fe20001800000 */
[C-C-:B------:R-:W-:Y:S01]  /*1550*/  DADD R18, -R10.reuse, R48.reuse ;  /* 0x000000000a127229 */ /* 0x140fe20000000130 */
[----:B------:R-:W-:Y:S01]  /*1560*/  FSEL R53, R8, UR6, P2 ;  /* 0x0000000608357c08 */ /* 0x000fe20009000000 */
[----:B------:R-:W-:Y:S01]  /*1570*/  UMOV UR6, UR4 ;  /* 0x0000000400067c82 */ /* 0x000fe20008000000 */
[----:B------:R-:W-:Y:S01]  /*1580*/  FSEL R8, R32, RZ, P4 ;  /* 0x000000ff20087208 */ /* 0x000fe20002000000 */
[----:B------:R-:W-:Y:S01]  /*1590*/  DADD R48, R10, R48 ;  /* 0x000000000a307229 */ /* 0x000fe20000000030 */
[----:B------:R-:W-:Y:S01]  /*15a0*/  SEL R52, R26, UR6, P2 ;  /* 0x000000061a347c07 */ /* 0x000fe20009000000 */
[----:B------:R-:W-:Y:S01]  /*15b0*/  UMOV UR6, UR5 ;  /* 0x0000000500067c82 */ /* 0x000fe20008000000 */
[----:B------:R-:W-:Y:S01]  /*15c0*/  FSEL R9, R33, RZ, P4 ;  /* 0x000000ff21097208 */ /* 0x000fe20002000000 */
[----:B------:R-:W-:Y:S01]  /*15d0*/  IMAD.U32 R16, RZ, RZ, UR6 ;  /* 0x00000006ff107e24 */ /* 0x000fe2000f8e00ff */
[----:B------:R-:W-:Y:S01]  /*15e0*/  @P6 LOP3.LUT R53, R23, 0x80000, RZ, 0xfc, !PT ;  /* 0x0008000017356812 */ /* 0x000fe200078efcff */
[----:B------:R-:W-:Y:S01]  /*15f0*/  DADD R50, R50, -R24 ;  /* 0x0000000032327229 */ /* 0x000fe20000000818 */
[----:B------:R-:W-:Y:S01]  /*1600*/  FSEL R3, R3, UR6, P0 ;  /* 0x0000000603037c08 */ /* 0x000fe20008000000 */
[----:B------:R-:W-:Y:S01]  /*1610*/  UMOV UR6, UR4 ;  /* 0x0000000400067c82 */ /* 0x000fe20008000000 */
[----:B------:R-:W1:Y:S01]  /*1620*/  MUFU.RCP64H R17, R53 ;  /* 0x0000003500117308 */ /* 0x000e620000001800 */
[----:B------:R-:W-:Y:S01]  /*1630*/  @P1 LOP3.LUT R3, R16, 0x80000, RZ, 0xfc, !PT ;  /* 0x0008000010031812 */ /* 0x000fe200078efcff */
[----:B------:R-:W-:Y:S01]  /*1640*/  IMAD.MOV.U32 R16, RZ, RZ, 0x1 ;  /* 0x00000001ff107424 */ /* 0x000fe200078e00ff */
[----:B------:R-:W-:Y:S01]  /*1650*/  DADD R24, R14, R8 ;  /* 0x000000000e187229 */ /* 0x000fe20000000008 */
[----:B------:R-:W-:Y:S01]  /*1660*/  FSEL R26, R28, RZ, P5 ;  /* 0x000000ff1c1a7208 */ /* 0x000fe20002800000 */
[----:B------:R-:W-:Y:S01]  /*1670*/  DADD R10, R54, -R6 ;  /* 0x00000000360a7229 */ /* 0x000fe20000000806 */
[----:B------:R-:W-:Y:S01]  /*1680*/  SEL R14, R22, UR6, P0 ;  /* 0x00000006160e7c07 */ /* 0x000fe20008000000 */
[----:B------:R-:W-:Y:S01]  /*1690*/  DSETP.MAX.AND P1, P4, R20, UR4, PT ;  /* 0x0000000414007e2a */ /* 0x000fe2000bc2f000 */
[----:B------:R-:W-:Y:S01]  /*16a0*/  MOV R15, R3 ;  /* 0x00000003000f7202 */ /* 0x000fe20000000f00 */
[----:B------:R-:W-:Y:S01]  /*16b0*/  IMAD.U32 R3, RZ, RZ, UR7 ;  /* 0x00000007ff037e24 */ /* 0x000fe2000f8e00ff */
[----:B------:R-:W-:Y:S01]  /*16c0*/  FSEL R27, R29, RZ, P5 ;  /* 0x000000ff1d1b7208 */ /* 0x000fe20002800000 */
[----:B------:R-:W-:Y:S01]  /*16d0*/  DSETP.MAX.AND P3, P0, R24, UR4, PT ;  /* 0x0000000418007e2a */ /* 0x000fe2000b86f000 */
[----:B------:R-:W-:Y:S01]  /*16e0*/  IMAD.MOV.U32 R44, RZ, RZ, R20 ;  /* 0x000000ffff2c7224 */ /* 0x000fe200078e0014 */
[----:B------:R-:W-:Y:S01]  /*16f0*/  DSETP.MAX.AND P2, P5, R10, UR4, PT ;  /* 0x000000040a007e2a */ /* 0x000fe2000bd4f000 */
[----:B------:R-:W-:Y:S01]  /*1700*/  IMAD.MOV.U32 R32, RZ, RZ, R24 ;  /* 0x000000ffff207224 */ /* 0x000fe200078e0018 */
[----:B------:R-:W-:Y:S01]  /*1710*/  DADD R14, -R46, R14 ;  /* 0x000000002e0e7229 */ /* 0x000fe2000000010e */
[----:B------:R-:W-:Y:S01]  /*1720*/  IMAD.MOV.U32 R42, RZ, RZ, R10 ;  /* 0x000000ffff2a7224 */ /* 0x000fe200078e000a */
[----:B-1----:R-:W-:Y:S01]  /*1730*/  DFMA R22, -R52, R16, 1 ;  /* 0x3ff000003416742b */ /* 0x002fe20000000110 */
[----:B------:R-:W-:Y:S01]  /*1740*/  FSEL R33, R25, UR7, P3 ;  /* 0x0000000719217c08 */ /* 0x000fe20009800000 */
[C-C-:B------:R-:W-:Y:S01]  /*1750*/  DADD R8, R12.reuse, -R26.reuse ;  /* 0x000000000c087229 */ /* 0x140fe2000000081a */
[----:B------:R-:W-:Y:S01]  /*1760*/  SEL R32, R32, UR6, P3 ;  /* 0x0000000620207c07 */ /* 0x000fe20009800000 */
[----:B------:R-:W-:Y:S01]  /*1770*/  DADD R12, R12, R26 ;  /* 0x000000000c0c7229 */ /* 0x000fe2000000001a */
[----:B------:R-:W-:Y:S01]  /*1780*/  IMAD.MOV.U32 R43, RZ, RZ, R11 ;  /* 0x000000ffff2b7224 */ /* 0x000fe200078e000b */
[----:B------:R-:W-:Y:S01]  /*1790*/  DSETP.GEU.AND P6, PT, |R4|, |R14|, PT ;  /* 0x4000000e0400722a */ /* 0x000fe20003fce200 */
[----:B------:R-:W-:Y:S01]  /*17a0*/  UMOV UR6, UR5 ;  /* 0x0000000500067c82 */ /* 0x000fe20008000000 */
[----:B------:R-:W-:Y:S01]  /*17b0*/  DFMA R22, R22, R22, R22 ;  /* 0x000000161616722b */ /* 0x000fe20000000016 */
[----:B------:R-:W-:Y:S01]  /*17c0*/  @P0 LOP3.LUT R33, R3, 0x80000, RZ, 0xfc, !PT ;  /* 0x0008000003210812 */ /* 0x000fe200078efcff */
[----:B------:R-:W-:Y:S01]  /*17d0*/  DMUL R26, R4, R14 ;  /* 0x0000000e041a7228 */ /* 0x000fe20000000000 */
[----:B------:R-:W-:Y:S01]  /*17e0*/  FSEL R43, R43, UR6, P2 ;  /* 0x000000062b2b7c08 */ /* 0x000fe20009000000 */
[----:B------:R-:W-:Y:S01]  /*17f0*/  DADD R10, R54, R6 ;  /* 0x00000000360a7229 */ /* 0x000fe20000000006 */
[----:B------:R-:W-:-:S02]  /*1800*/  FSEL R14, R4, R14, !P6 ;  /* 0x0000000e040e7208 */ /* 0x000fc40007000000 */
[----:B------:R-:W-:Y:S01]  /*1810*/  FSEL R15, R5, R15, !P6 ;  /* 0x0000000f050f7208 */ /* 0x000fe20007000000 */
[----:B------:R-:W-:Y:S02]  /*1820*/  DFMA R22, R16, R22, R16 ;  /* 0x000000161016722b */ /* 0x000fe40000000010 */
[----:B0-----:R-:W-:Y:S01]  /*1830*/  DMUL R6, R32, UR8 ;  /* 0x0000000820067c28 */ /* 0x001fe20008000000 */
[----:B------:R-:W-:Y:S01]  /*1840*/  UMOV UR8, UR5 ;  /* 0x0000000500087c82 */ /* 0x000fe20008000000 */
[----:B------:R-:W-:Y:S01]  /*1850*/  DSETP.MAX.AND P0, P6, R10, UR4, PT ;  /* 0x000000040a007e2a */ /* 0x000fe2000be0f000 */
[----:B------:R-:W-:Y:S01]  /*1860*/  IMAD.U32 R20, RZ, RZ, UR8 ;  /* 0x00000008ff147e24 */ /* 0x000fe2000f8e00ff */
[----:B------:R-:W-:Y:S01]  /*1870*/  FSEL R45, R21, UR8, P1 ;  /* 0x00000008152d7c08 */ /* 0x000fe20008800000 */
[----:B------:R-:W-:Y:S01]  /*1880*/  DMUL R14, R14, 0.5 ;  /* 0x3fe000000e0e7828 */ /* 0x000fe20000000000 */
[----:B------:R-:W-:Y:S01]  /*1890*/  IMAD.MOV.U32 R3, RZ, RZ, R11 ;  /* 0x000000ffff037224 */ /* 0x000fe200078e000b */
[----:B------:R-:W-:Y:S01]  /*18a0*/  DFMA R16, -R52, R22, 1 ;  /* 0x3ff000003410742b */ /* 0x000fe20000000116 */
[----:B------:R-:W-:Y:S01]  /*18b0*/  @P4 LOP3.LUT R45, R20, 0x80000, RZ, 0xfc, !PT ;  /* 0x00080000142d4812 */ /* 0x000fe200078efcff */
[----:B------:R-:W-:Y:S01]  /*18c0*/  DSETP.GTU.AND P3, PT, R26, RZ, PT ;  /* 0x000000ff1a00722a */ /* 0x000fe20003f6c000 */
[----:B------:R-:W-:Y:S01]  /*18d0*/  UMOV UR9, UR4 ;  /* 0x0000000400097c82 */ /* 0x000fe20008000000 */
[----:B------:R-:W-:Y:S01]  /*18e0*/  FSEL R41, R3, UR7, P0 ;  /* 0x0000000703297c08 */ /* 0x000fe20008000000 */
[----:B------:R-:W-:Y:S01]  /*18f0*/  IMAD.MOV.U32 R3, RZ, RZ, R13 ;  /* 0x000000ffff037224 */ /* 0x000fe200078e000d */
[----:B------:R-:W-:Y:S01]  /*1900*/  SEL R44, R44, UR9, P1 ;  /* 0x000000092c2c7c07 */ /* 0x000fe20008800000 */
[----:B------:R-:W-:Y:S01]  /*1910*/  IMAD.U32 R11, RZ, RZ, UR7 ;  /* 0x00000007ff0b7e24 */ /* 0x000fe2000f8e00ff */
[----:B------:R-:W-:Y:S01]  /*1920*/  DFMA R4, R22, R16, R22 ;  /* 0x000000101604722b */ /* 0x000fe20000000016 */
[----:B------:R-:W-:Y:S01]  /*1930*/  FSEL R14, R14, RZ, P3 ;  /* 0x000000ff0e0e7208 */ /* 0x000fe20001800000 */
[----:B------:R-:W-:Y:S01]  /*1940*/  IMAD.U32 R23, RZ, RZ, UR7 ;  /* 0x00000007ff177e24 */ /* 0x000fe2000f8e00ff */
[----:B------:R-:W-:Y:S01]  /*1950*/  MOV R22, UR6 ;  /* 0x0000000600167c02 */ /* 0x000fe20008000f00 */
[----:B------:R-:W-:Y:S01]  /*1960*/  UMOV UR8, UR4 ;  /* 0x0000000400087c82 */ /* 0x000fe20008000000 */
[----:B------:R-:W-:-:S02]  /*1970*/  FSEL R15, R15, RZ, P3 ;  /* 0x000000ff0f0f7208 */ /* 0x000fc40001800000 */
[----:B------:R-:W-:Y:S01]  /*1980*/  @P5 LOP3.LUT R43, R22, 0x80000, RZ, 0xfc, !PT ;  /* 0x00080000162b5812 */ /* 0x000fe200078efcff */
[----:B------:R-:W-:Y:S01]  /*1990*/  DMUL R16, R6, R4 ;  /* 0x0000000406107228 */ /* 0x000fe20000000000 */
[----:B------:R-:W-:Y:S01]  /*19a0*/  @P6 LOP3.LUT R41, R23, 0x80000, RZ, 0xfc, !PT ;  /* 0x0008000017296812 */ /* 0x000fe200078efcff */
[----:B------:R-:W-:Y:S01]  /*19b0*/  DSETP.MAX.AND P4, P5, R8, UR4, PT ;  /* 0x0000000408007e2a */ /* 0x000fe2000bd8f000 */
[----:B------:R-:W-:Y:S01]  /*19c0*/  IMAD.MOV.U32 R22, RZ, RZ, R8 ;  /* 0x000000ffff167224 */ /* 0x000fe200078e0008 */
[----:B------:R-:W-:Y:S01]  /*19d0*/  DSETP.MAX.AND P3, P6, R12, UR4, PT ;  /* 0x000000040c007e2a */ /* 0x000fe2000be6f000 */
[----:B------:R-:W-:Y:S01]  /*19e0*/  IMAD.U32 R8, RZ, RZ, UR6 ;  /* 0x00000006ff087e24 */ /* 0x000fe2000f8e00ff */
[----:B------:R-:W-:Y:S01]  /*19f0*/  FSETP.GEU.AND P1, PT, |R7|, 6.5827683646048100446e-37, PT ;  /* 0x036000000700780b */ /* 0x000fe20003f2e200 */
[----:B------:R-:W-:Y:S01]  /*1a00*/  DADD R46, R46, -R14 ;  /* 0x000000002e2e7229 */ /* 0x000fe2000000080e */
[----:B------:R-:W-:Y:S01]  /*1a10*/  FSEL R23, R9, UR6, P4 ;  /* 0x0000000609177c08 */ /* 0x000fe2000a000000 */
[----:B------:R-:W-:Y:S01]  /*1a20*/  DFMA R20, -R52, R16, R6 ;  /* 0x000000103414722b */ /* 0x000fe20000000106 */
[----:B------:R-:W-:Y:S01]  /*1a30*/  FSEL R39, R3, UR7, P3 ;  /* 0x0000000703277c08 */ /* 0x000fe20009800000 */
[----:B------:R-:W-:Y:S01]  /*1a40*/  UMOV UR6, UR4 ;  /* 0x0000000400067c82 */ /* 0x000fe20008000000 */
[----:B------:R-:W-:Y:S01]  /*1a50*/  UMOV UR7, UR4 ;  /* 0x0000000400077c82 */ /* 0x000fe20008000000 */
[----:B------:R-:W-:-:S02]  /*1a60*/  SEL R42, R42, UR6, P2 ;  /* 0x000000062a2a7c07 */ /* 0x000fc40009000000 */
[----:B------:R-:W-:Y:S02]  /*1a70*/  SEL R40, R10, UR8, P0 ;  /* 0x000000080a287c07 */ /* 0x000fe40008000000 */
[----:B------:R-:W-:Y:S01]  /*1a80*/  DFMA R4, R4, R20, R16 ;  /* 0x000000140404722b */ /* 0x000fe20000000010 */
[----:B------:R-:W-:Y:S02]  /*1a90*/  @P5 LOP3.LUT R23, R8, 0x80000, RZ, 0xfc, !PT ;  /* 0x0008000008175812 */ /* 0x000fe400078efcff */
[----:B------:R-:W-:Y:S02]  /*1aa0*/  SEL R22, R22, UR7, P4 ;  /* 0x0000000716167c07 */ /* 0x000fe4000a000000 */
[----:B------:R-:W-:Y:S02]  /*1ab0*/  SEL R38, R12, UR4, P3 ;  /* 0x000000040c267c07 */ /* 0x000fe40009800000 */
[----:B------:R-:W-:-:S03]  /*1ac0*/  @P6 LOP3.LUT R39, R11, 0x80000, RZ, 0xfc, !PT ;  /* 0x000800000b276812 */ /* 0x000fc600078efcff */
        /* <DEDUP_REMOVED lines=9> */
[----:B------:R-:W-:-:S04]  /*1b60*/  LOP3.LUT R5, R5, R4, RZ, 0x3c, !PT ;  /* 0x0000000405057212 */ /* 0x000fc800078e3cff */
[----:B------:R-:W-:-:S04]  /*1b70*/  LOP3.LUT R4, R5, R4, RZ, 0x3c, !PT ;  /* 0x0000000405047212 */ /* 0x000fc800078e3cff */
[----:B------:R-:W-:-:S07]  /*1b80*/  LOP3.LUT R5, R5, R4, RZ, 0x3c, !PT ;  /* 0x0000000405057212 */ /* 0x000fce00078e3cff */
.L_x_33:
[----:B------:R-:W-:Y:S05]  /*1b90*/  BSYNC.RECONVERGENT B1 ;  /* 0x0000000000017941 */ /* 0x000fea0003800200 */
.L_x_32:
        /* <DEDUP_REMOVED lines=12> */
[----:B------:R-:W-:Y:S01]  /*1c60*/  IADD3 R11, PT, PT, R7, -0x100000, RZ ;  /* 0xfff00000070b7810 */ /* 0x000fe20007ffe0ff */
[----:B------:R-:W-:-:S05]  /*1c70*/  IMAD.MOV.U32 R10, RZ, RZ, R6 ;  /* 0x000000ffff0a7224 */ /* 0x000fca00078e0006 */
[----:B------:R-:W-:-:S08]  /*1c80*/  DFMA R20, R12, -R12, R4 ;  /* 0x8000000c0c14722b */ /* 0x000fd00000000004 */
[----:B------:R-:W-:Y:S01]  /*1c90*/  DFMA R14, R20, R10, R12 ;  /* 0x0000000a140e722b */ /* 0x000fe2000000000c */
[----:B------:R-:W-:Y:S10]  /*1ca0*/  @!P0 BRA `(.L_x_35) ;  /* 0x0000000000248947 */ /* 0x000ff40003800000 */
[----:B------:R-:W-:Y:S02]  /*1cb0*/  IMAD.MOV.U32 R7, RZ, RZ, R5 ;  /* 0x000000ffff077224 */ /* 0x000fe400078e0005 */
[----:B------:R-:W-:Y:S02]  /*1cc0*/  IMAD.MOV.U32 R5, RZ, RZ, R21 ;  /* 0x000000ffff057224 */ /* 0x000fe400078e0015 */
[----:B------:R-:W-:Y:S01]  /*1cd0*/  IMAD.MOV.U32 R21, RZ, RZ, R8 ;  /* 0x000000ffff157224 */ /* 0x000fe200078e0008 */
[----:B------:R-:W-:Y:S01]  /*1ce0*/  MOV R8, 0x1d20 ;  /* 0x00001d2000087802 */ /* 0x000fe20000000f00 */
[----:B------:R-:W-:Y:S02]  /*1cf0*/  IMAD.MOV.U32 R10, RZ, RZ, R12 ;  /* 0x000000ffff0a7224 */ /* 0x000fe400078e000c */
[----:B------:R-:W-:-:S07]  /*1d00*/  IMAD.MOV.U32 R3, RZ, RZ, R13 ;  /* 0x000000ffff037224 */ /* 0x000fce00078e000d */
[----:B------:R-:W-:Y:S05]  /*1d10*/  CALL.REL.NOINC `($__internal_3_$__cuda_sm20_dsqrt_rn_f64_mediumpath_v1) ;  /* 0x0000002800d87944 */ /* 0x000fea0003c00000 */
[----:B------:R-:W-:Y:S01]  /*1d20*/  MOV R14, R4 ;  /* 0x00000004000e7202 */ /* 0x000fe20000000f00 */
[----:B------:R-:W-:-:S07]  /*1d30*/  IMAD.MOV.U32 R15, RZ, RZ, R5 ;  /* 0x000000ffff0f7224 */ /* 0x000fce00078e0005 */
.L_x_35:
[----:B------:R-:W-:Y:S05]  /*1d40*/  BSYNC.RECONVERGENT B0 ;  /* 0x0000000000007941 */ /* 0x000fea0003800200 */
.L_x_34:
[----:B------:R-:W0:Y:S01]  /*1d50*/  MUFU.RCP64H R5, R43 ;  /* 0x0000002b00057308 */ /* 0x000e220000001800 */
[----:B------:R-:W-:Y:S01]  /*1d60*/  IMAD.MOV.U32 R4, RZ, RZ, 0x1 ;  /* 0x00000001ff047424 */ /* 0x000fe200078e00ff */
[----:B------:R-:W1:Y:S01]  /*1d70*/  LDCU.64 UR4, c[0x0][0x3a8] ;  /* 0x00007500ff0477ac */ /* 0x000e620008000a00 */
[----:B------:R-:W-:Y:S04]  /*1d80*/  BSSY.RECONVERGENT B1, `(.L_x_36) ;  /* 0x0000017000017945 */ /* 0x000fe80003800200 */
[----:B0-----:R-:W-:Y:S02]  /*1d90*/  DFMA R6, -R42, R4, 1 ;  /* 0x3ff000002a06742b */ /* 0x001fe40000000104 */
[----:B-1----:R-:W-:-:S06]  /*1da0*/  DMUL R10, R22, UR4 ;  /* 0x00000004160a7c28 */ /* 0x002fcc0008000000 */
[----:B------:R-:W-:-:S04]  /*1db0*/  DFMA R6, R6, R6, R6 ;  /* 0x000000060606722b */ /* 0x000fc80000000006 */
[----:B------:R-:W-:-:S04]  /*1dc0*/  FSETP.GEU.AND P1, PT, |R11|, 6.5827683646048100446e-37, PT ;  /* 0x036000000b00780b */ /* 0x000fc80003f2e200 */
        /* <DEDUP_REMOVED lines=15> */
[----:B------:R-:W-:-:S04]  /*1ec0*/  LOP3.LUT R5, R5, R4, RZ, 0x3c, !PT ;  /* 0x0000000405057212 */ /* 0x000fc800078e3cff */
[----:B------:R-:W-:-:S04]  /*1ed0*/  LOP3.LUT R4, R5, R4, RZ, 0x3c, !PT ;  /* 0x0000000405047212 */ /* 0x000fc800078e3cff */
[----:B------:R-:W-:-:S07]  /*1ee0*/  LOP3.LUT R5, R5, R4, RZ, 0x3c, !PT ;  /* 0x0000000405057212 */ /* 0x000fce00078e3cff */
.L_x_37:
[----:B------:R-:W-:Y:S05]  /*1ef0*/  BSYNC.RECONVERGENT B1 ;  /* 0x0000000000017941 */ /* 0x000fea0003800200 */
.L_x_36:
[----:B------:R-:W0:Y:S01]  /*1f00*/  MUFU.RSQ64H R9, R5 ;  /* 0x0000000500097308 */ /* 0x000e220000001c00 */
[----:B------:R-:W-:Y:S01]  /*1f10*/  IADD3 R8, PT, PT, R5, -0x3500000, RZ ;  /* 0xfcb0000005087810 */ /* 0x000fe20007ffe0ff */
[----:B------:R-:W-:Y:S01]  /*1f20*/  IMAD.MOV.U32 R10, RZ, RZ, 0x0 ;  /* 0x00000000ff0a7424 */ /* 0x000fe200078e00ff */
[----:B------:R-:W-:Y:S01]  /*1f30*/  BSSY.RECONVERGENT B0, `(.L_x_38) ;  /* 0x0000017000007945 */ /* 0x000fe20003800200 */
[----:B------:R-:W-:Y:S01]  /*1f40*/  IMAD.MOV.U32 R11, RZ, RZ, 0x3fd80000 ;  /* 0x3fd80000ff0b7424 */ /* 0x000fe200078e00ff */
[----:B------:R-:W-:Y:S02]  /*1f50*/  ISETP.GE.U32.AND P0, PT, R8, 0x7ca00000, PT ;  /* 0x7ca000000800780c */ /* 0x000fe40003f06070 */
        /* <DEDUP_REMOVED lines=11> */
[----:B------:R-:W-:Y:S01]  /*2010*/  IMAD.MOV.U32 R7, RZ, RZ, R5 ;  /* 0x000000ffff077224 */ /* 0x000fe200078e0005 */
[----:B------:R-:W-:Y:S01]  /*2020*/  MOV R10, R16 ;  /* 0x00000010000a7202 */ /* 0x000fe20000000f00 */
[----:B------:R-:W-:Y:S02]  /*2030*/  IMAD.MOV.U32 R5, RZ, RZ, R21 ;  /* 0x000000ffff057224 */ /* 0x000fe400078e0015 */
[----:B------:R-:W-:Y:S01]  /*2040*/  IMAD.MOV.U32 R21, RZ, RZ, R8 ;  /* 0x000000ffff157224 */ /* 0x000fe200078e0008 */
[----:B------:R-:W-:Y:S01]  /*2050*/  MOV R8, 0x2080 ;  /* 0x0000208000087802 */ /* 0x000fe20000000f00 */
[----:B------:R-:W-:-:S07]  /*2060*/  IMAD.MOV.U32 R3, RZ, RZ, R17 ;  /* 0x000000ffff037224 */ /* 0x000fce00078e0011 */
[----:B------:R-:W-:Y:S05]  /*2070*/  CALL.REL.NOINC `($__internal_3_$__cuda_sm20_dsqrt_rn_f64_mediumpath_v1) ;  /* 0x0000002800007944 */ /* 0x000fea0003c00000 */
[----:B------:R-:W-:Y:S02]  /*2080*/  IMAD.MOV.U32 R12, RZ, RZ, R4 ;  /* 0x000000ffff0c7224 */ /* 0x000fe400078e0004 */
[----:B------:R-:W-:-:S07]  /*2090*/  IMAD.MOV.U32 R13, RZ, RZ, R5 ;  /* 0x000000ffff0d7224 */ /* 0x000fce00078e0005 */
.L_x_39:
[----:B------:R-:W-:Y:S05]  /*20a0*/  BSYNC.RECONVERGENT B0 ;  /* 0x0000000000007941 */ /* 0x000fea0003800200 */
.L_x_38:
[----:B------:R-:W0:Y:S01]  /*20b0*/  MUFU.RCP64H R5, R57 ;  /* 0x0000003900057308 */ /* 0x000e220000001800 */
[----:B------:R-:W-:Y:S01]  /*20c0*/  IMAD.MOV.U32 R4, RZ, RZ, 0x1 ;  /* 0x00000001ff047424 */ /* 0x000fe200078e00ff */
[----:B------:R-:W-:Y:S01]  /*20d0*/  FSETP.GEU.AND P1, PT, |R33|, 6.5827683646048100446e-37, PT ;  /* 0x036000002100780b */ /* 0x000fe20003f2e200 */
[----:B------:R-:W-:Y:S04]  /*20e0*/  BSSY.RECONVERGENT B1, `(.L_x_40) ;  /* 0x0000014000017945 */ /* 0x000fe80003800200 */
        /* <DEDUP_REMOVED lines=19> */
.L_x_41:
[----:B------:R-:W-:Y:S05]  /*2220*/  BSYNC.RECONVERGENT B1 ;  /* 0x0000000000017941 */ /* 0x000fea0003800200 */
.L_x_40:
        /* <DEDUP_REMOVED lines=11> */
[----:B------:R-:W-:Y:S02]  /*22e0*/  DFMA R4, R8, R6, R4 ;  /* 0x000000060804722b */ /* 0x000fe40000000004 */
[----:B------:R-:W-:-:S08]  /*22f0*/  DMUL R6, R52, 0.5 ;  /* 0x3fe0000034067828 */ /* 0x000fd00000000000 */
[----:B------:R-:W-:Y:S01]  /*2300*/  FFMA R3, RZ, R57, R5 ;  /* 0x00000039ff037223 */ /* 0x000fe20000000005 */
[----:B------:R-:W-:-:S04]  /*2310*/  DMUL R6, R30, R6 ;  /* 0x000000061e067228 */ /* 0x000fc80000000000 */
[----:B------:R-:W-:-:S04]  /*2320*/  FSETP.GT.AND P0, PT, |R3|, 1.469367938527859385e-39, PT ;  /* 0x001000000300780b */ /* 0x000fc80003f04200 */
[----:B------:R-:W-:-:S09]  /*2330*/  DFMA R36, R30, R6, R36 ;  /* 0x000000061e24722b */ /* 0x000fd20000000024 */
        /* <DEDUP_REMOVED lines=10> */
.L_x_43:
[----:B------:R-:W-:Y:S05]  /*23e0*/  BSYNC.RECONVERGENT B1 ;  /* 0x0000000000017941 */ /* 0x000fea0003800200 */
.L_x_42:
[----:B------:R-:W-:Y:S01]  /*23f0*/  DMUL R8, R42, 0.5 ;  /* 0x3fe000002a087828 */ /* 0x000fe20000000000 */
[----:B------:R-:W-:Y:S01]  /*2400*/  BSSY.RECONVERGENT B1, `(.L_x_44) ;  /* 0x0000087000017945 */ /* 0x000fe20003800200 */
[----:B------:R-:W-:Y:S02]  /*2410*/  DADD R10, R30, -R14 ;  /* 0x000000001e0a7229 */ /* 0x000fe4000000080e */
[----:B------:R-:W-:Y:S02]  /*2420*/  DADD R6, R18, -R12 ;  /* 0x0000000012067229 */ /* 0x000fe4000000080c */
[----:B------:R-:W-:Y:S02]  /*2430*/  DADD R14, R30, R14 ;  /* 0x000000001e0e7229 */ /* 0x000fe4000000000e */
[C---:B------:R-:W-:Y:S02]  /*2440*/  DMUL R8, R18.reuse, R8 ;  /* 0x0000000812087228 */ /* 0x040fe40000000000 */
[----:B------:R-:W-:-:S02]  /*2450*/  DADD R12, R18, R12 ;  /* 0x00000000120c7229 */ /* 0x000fc4000000000c */
[----:B------:R-:W-:Y:S01]  /*2460*/  DSETP.MIN.AND P0, P1, R10, R6, PT ;  /* 0x000000060a00722a */ /* 0x000fe20003900000 */
[----:B------:R-:W-:Y:S01]  /*2470*/  IMAD.MOV.U32 R26, RZ, RZ, R10 ;  /* 0x000000ffff1a7224 */ /* 0x000fe200078e000a */
[----:B------:R-:W-:Y:S02]  /*2480*/  DMUL R34, R52, R30 ;  /* 0x0000001e34227228 */ /* 0x000fe40000000000 */
[----:B------:R-:W-:Y:S01]  /*2490*/  DFMA R28, R18, R8, R4 ;  /* 0x00000008121c722b */ /* 0x000fe20000000004 */
[----:B------:R-:W-:Y:S01]  /*24a0*/  IMAD.MOV.U32 R20, RZ, RZ, R14 ;  /* 0x000000ffff147224 */ /* 0x000fe200078e000e */
[----:B------:R-:W-:Y:S01]  /*24b0*/  SEL R26, R26, R6, P0 ;  /* 0x000000061a1a7207 */ /* 0x000fe20000000000 */
[----:B------:R-:W-:Y:S01]  /*24c0*/  IMAD.MOV.U32 R4, RZ, RZ, R7 ;  /* 0x000000ffff047224 */ /* 0x000fe200078e0007 */
[----:B------:R-:W-:Y:S01]  /*24d0*/  DSETP.MAX.AND P2, P3, R14, R12, PT ;  /* 0x0000000c0e00722a */ /* 0x000fe20003b4f000 */
[----:B------:R-:W-:Y:S01]  /*24e0*/  IMAD.MOV.U32 R21, RZ, RZ, R12 ;  /* 0x000000ffff157224 */ /* 0x000fe200078e000c */
[----:B------:R-:W-:-:S02]  /*24f0*/  DADD R16, R32, R36 ;  /* 0x0000000020107229 */ /* 0x000fc40000000024 */
[----:B------:R-:W-:Y:S01]  /*2500*/  FSEL R27, R11, R4, P0 ;  /* 0x000000040b1b7208 */ /* 0x000fe20000000000 */
[----:B------:R-:W-:Y:S01]  /*2510*/  DFMA R32, R30, R34, R32 ;  /* 0x000000221e20722b */ /* 0x000fe20000000020 */
[----:B------:R-:W-:Y:S01]  /*2520*/  @P1 LOP3.LUT R27, R4, 0x80000, RZ, 0xfc, !PT ;  /* 0x00080000041b1812 */ /* 0x000fe200078efcff */
[----:B------:R-:W-:Y:S01]  /*2530*/  DMUL R24, R42, R18 ;  /* 0x000000122a187228 */ /* 0x000fe20000000000 */
[----:B------:R-:W-:Y:S01]  /*2540*/  FSEL R3, R15, R13, P2 ;  /* 0x0000000d0f037208 */ /* 0x000fe20001000000 */
[----:B------:R-:W-:Y:S01]  /*2550*/  DADD R4, R22, R28 ;  /* 0x0000000016047229 */ /* 0x000fe2000000001c */
[----:B------:R-:W-:Y:S01]  /*2560*/  SEL R20, R20, R21, P2 ;  /* 0x0000001514147207 */ /* 0x000fe20001000000 */
[----:B------:R-:W-:Y:S02]  /*2570*/  DMUL R30, R30, R16 ;  /* 0x000000101e1e7228 */ /* 0x000fe40000000000 */
[----:B------:R-:W-:Y:S01]  /*2580*/  DSETP.GE.AND P0, PT, R26, RZ, PT ;  /* 0x000000ff1a00722a */ /* 0x000fe20003f06000 */
[----:B------:R-:W-:Y:S01]  /*2590*/  @P3 LOP3.LUT R3, R13, 0x80000, RZ, 0xfc, !PT ;  /* 0x000800000d033812 */ /* 0x000fe200078efcff */
[C---:B------:R-:W-:Y:S01]  /*25a0*/  DFMA R22, R18.reuse, R24, R22 ;  /* 0x000000181216722b */ /* 0x040fe20000000016 */
[----:B------:R-:W-:Y:S01]  /*25b0*/  MOV R16, R34 ;  /* 0x0000002200107202 */ /* 0x000fe20000000f00 */
[----:B------:R-:W-:Y:S01]  /*25c0*/  DMUL R18, R18, R4 ;  /* 0x0000000412127228 */ /* 0x000fe20000000000 */
[----:B------:R-:W-:-:S02]  /*25d0*/  IMAD.MOV.U32 R17, RZ, RZ, R35 ;  /* 0x000000ffff117224 */ /* 0x000fc400078e0023 */
[----:B------:R-:W-:Y:S02]  /*25e0*/  IMAD.MOV.U32 R14, RZ, RZ, R32 ;  /* 0x000000ffff0e7224 */ /* 0x000fe400078e0020 */
[----:B------:R-:W-:Y:S02]  /*25f0*/  IMAD.MOV.U32 R15, RZ, RZ, R33 ;  /* 0x000000ffff0f7224 */ /* 0x000fe400078e0021 */
[----:B------:R-:W-:Y:S02]  /*2600*/  IMAD.MOV.U32 R12, RZ, RZ, R30 ;  /* 0x000000ffff0c7224 */ /* 0x000fe400078e001e */
[----:B------:R-:W-:Y:S02]  /*2610*/  IMAD.MOV.U32 R13, RZ, RZ, R31 ;  /* 0x000000ffff0d7224 */ /* 0x000fe400078e001f */
[----:B------:R-:W-:Y:S01]  /*2620*/  IMAD.MOV.U32 R21, RZ, RZ, R3 ;  /* 0x000000ffff157224 */ /* 0x000fe200078e0003 */
[----:B------:R-:W-:Y:S06]  /*2630*/  @P0 BRA `(.L_x_45) ;  /* 0x00000004008c0947 */ /* 0x000fec0003800000 */
[----:B------:R-:W-:Y:S01]  /*2640*/  DSETP.GTU.AND P0, PT, R20, RZ, PT ;  /* 0x000000ff1400722a */ /* 0x000fe20003f0c000 */
[----:B------:R-:W-:Y:S01]  /*2650*/  MOV R16, R24 ;  /* 0x0000001800107202 */ /* 0x000fe20000000f00 */
[----:B------:R-:W-:Y:S02]  /*2660*/  IMAD.MOV.U32 R17, RZ, RZ, R25 ;  /* 0x000000ffff117224 */ /* 0x000fe400078e0019 */
[----:B------:R-:W-:Y:S02]  /*2670*/  IMAD.MOV.U32 R14, RZ, RZ, R22 ;  /* 0x000000ffff0e7224 */ /* 0x000fe400078e0016 */
[----:B------:R-:W-:Y:S02]  /*2680*/  IMAD.MOV.U32 R15, RZ, RZ, R23 ;  /* 0x000000ffff0f7224 */ /* 0x000fe400078e0017 */
[----:B------:R-:W-:Y:S02]  /*2690*/  IMAD.MOV.U32 R12, RZ, RZ, R18 ;  /* 0x000000ffff0c7224 */ /* 0x000fe400078e0012 */
[----:B------:R-:W-:-:S04]  /*26a0*/  IMAD.MOV.U32 R13, RZ, RZ, R19 ;  /* 0x000000ffff0d7224 */ /* 0x000fc800078e0013 */
[----:B------:R-:W-:Y:S05]  /*26b0*/  @!P0 BRA `(.L_x_45) ;  /* 0x00000004006c8947 */ /* 0x000fea0003800000 */
[----:B------:R-:W-:Y:S01]  /*26c0*/  DADD R12, -R26, R20 ;  /* 0x000000001a0c7229 */ /* 0x000fe20000000114 */
[----:B------:R-:W-:Y:S01]  /*26d0*/  IMAD.MOV.U32 R6, RZ, RZ, 0x1 ;  /* 0x00000001ff067424 */ /* 0x000fe200078e00ff */
[----:B------:R-:W-:Y:S01]  /*26e0*/  DADD R42, -R52, R42 ;  /* 0x00000000342a7229 */ /* 0x000fe2000000012a */
[----:B------:R-:W-:Y:S01]  /*26f0*/  BSSY.RECONVERGENT B2, `(.L_x_46) ;  /* 0x000001a000027945 */ /* 0x000fe20003800200 */
[----:B------:R-:W-:Y:S02]  /*2700*/  DMUL R14, R26, R20 ;  /* 0x000000141a0e7228 */ /* 0x000fe40000000000 */
[----:B------:R-:W0:Y:S02]  /*2710*/  MUFU.RCP64H R7, R13 ;  /* 0x0000000d00077308 */ /* 0x000e240000001800 */
[----:B0-----:R-:W-:-:S08]  /*2720*/  DFMA R4, -R12, R6, 1 ;  /* 0x3ff000000c04742b */ /* 0x001fd00000000106 */
[----:B------:R-:W-:Y:S02]  /*2730*/  DFMA R8, R4, R4, R4 ;  /* 0x000000040408722b */ /* 0x000fe40000000004 */
[----:B------:R-:W-:-:S06]  /*2740*/  DMUL R4, R26, R24 ;  /* 0x000000181a047228 */ /* 0x000fcc0000000000 */
[----:B------:R-:W-:Y:S02]  /*2750*/  DFMA R8, R6, R8, R6 ;  /* 0x000000080608722b */ /* 0x000fe40000000006 */
[----:B------:R-:W-:-:S06]  /*2760*/  DFMA R4, R20, R34, -R4 ;  /* 0x000000221404722b */ /* 0x000fcc0000000804 */
[----:B------:R-:W-:Y:S02]  /*2770*/  DFMA R6, -R12, R8, 1 ;  /* 0x3ff000000c06742b */ /* 0x000fe40000000108 */
[----:B------:R-:W-:-:S06]  /*2780*/  DFMA R42, R14, R42, R4 ;  /* 0x0000002a0e2a722b */ /* 0x000fcc0000000004 */
[----:B------:R-:W-:-:S04]  /*2790*/  DFMA R6, R8, R6, R8 ;  /* 0x000000060806722b */ /* 0x000fc80000000008 */
[----:B------:R-:W-:-:S04]  /*27a0*/  FSETP.GEU.AND P1, PT, |R43|, 6.5827683646048100446e-37, PT ;  /* 0x036000002b00780b */ /* 0x000fc80003f2e200 */
[----:B------:R-:W-:-:S08]  /*27b0*/  DMUL R16, R42, R6 ;  /* 0x000000062a107228 */ /* 0x000fd00000000000 */
[----:B------:R-:W-:-:S08]  /*27c0*/  DFMA R4, -R12, R16, R42 ;  /* 0x000000100c04722b */ /* 0x000fd0000000012a */
[----:B------:R-:W-:-:S10]  /*27d0*/  DFMA R16, R6, R4, R16 ;  /* 0x000000040610722b */ /* 0x000fd40000000010 */
        /* <DEDUP_REMOVED lines=11> */
.L_x_47:
[----:B------:R-:W-:Y:S05]  /*2890*/  BSYNC.RECONVERGENT B2 ;  /* 0x0000000000027941 */ /* 0x000fea0003800200 */
.L_x_46:
[----:B------:R-:W0:Y:S01]  /*28a0*/  MUFU.RCP64H R5, R13 ;  /* 0x0000000d00057308 */ /* 0x000e220000001800 */
[----:B------:R-:W-:Y:S01]  /*28b0*/  IMAD.MOV.U32 R4, RZ, RZ, 0x1 ;  /* 0x00000001ff047424 */ /* 0x000fe200078e00ff */
[----:B------:R-:W-:Y:S01]  /*28c0*/  DMUL R22, R26, R22 ;  /* 0x000000161a167228 */ /* 0x000fe20000000000 */
[----:B------:R-:W-:Y:S01]  /*28d0*/  BSSY.RECONVERGENT B2, `(.L_x_48) ;  /* 0x0000019000027945 */ /* 0x000fe20003800200 */
[----:B------:R-:W-:-:S06]  /*28e0*/  DADD R24, -R34, R24 ;  /* 0x0000000022187229 */ /* 0x000fcc0000000118 */
[----:B------:R-:W-:Y:S02]  /*28f0*/  DFMA R22, R20, R32, -R22 ;  /* 0x000000201416722b */ /* 0x000fe40000000816 */
[----:B0-----:R-:W-:-:S06]  /*2900*/  DFMA R6, -R12, R4, 1 ;  /* 0x3ff000000c06742b */ /* 0x001fcc0000000104 */
[----:B------:R-:W-:Y:S02]  /*2910*/  DFMA R22, R14, R24, R22 ;  /* 0x000000180e16722b */ /* 0x000fe40000000016 */
[----:B------:R-:W-:-:S08]  /*2920*/  DFMA R6, R6, R6, R6 ;  /* 0x000000060606722b */ /* 0x000fd00000000006 */
[----:B------:R-:W-:Y:S01]  /*2930*/  FSETP.GEU.AND P1, PT, |R23|, 6.5827683646048100446e-37, PT ;  /* 0x036000001700780b */ /* 0x000fe20003f2e200 */
        /* <DEDUP_REMOVED lines=18> */
.L_x_49:
[----:B------:R-:W-:Y:S05]  /*2a60*/  BSYNC.RECONVERGENT B2 ;  /* 0x0000000000027941 */ /* 0x000fea0003800200 */
.L_x_48:
[----:B------:R-:W0:Y:S01]  /*2a70*/  MUFU.RCP64H R7, R13 ;  /* 0x0000000d00077308 */ /* 0x000e220000001800 */
[----:B------:R-:W-:Y:S01]  /*2a80*/  IMAD.MOV.U32 R6, RZ, RZ, 0x1 ;  /* 0x00000001ff067424 */ /* 0x000fe200078e00ff */
[----:B------:R-:W-:Y:S01]  /*2a90*/  DMUL R18, R26, R18 ;  /* 0x000000121a127228 */ /* 0x000fe20000000000 */
[----:B------:R-:W-:Y:S01]  /*2aa0*/  BSSY.RECONVERGENT B2, `(.L_x_50) ;  /* 0x000001a000027945 */ /* 0x000fe20003800200 */
[----:B------:R-:W-:-:S06]  /*2ab0*/  DADD R28, -R36, R28 ;  /* 0x00000000241c7229 */ /* 0x000fcc000000011c */
[----:B------:R-:W-:Y:S02]  /*2ac0*/  DFMA R18, R20, R30, -R18 ;  /* 0x0000001e1412722b */ /* 0x000fe40000000812 */
[----:B0-----:R-:W-:-:S06]  /*2ad0*/  DFMA R8, -R12, R6, 1 ;  /* 0x3ff000000c08742b */ /* 0x001fcc0000000106 */
[----:B------:R-:W-:Y:S01]  /*2ae0*/  DFMA R18, R14, R28, R18 ;  /* 0x0000001c0e12722b */ /* 0x000fe20000000012 */
[----:B------:R-:W-:Y:S02]  /*2af0*/  IMAD.MOV.U32 R14, RZ, RZ, R4 ;  /* 0x000000ffff0e7224 */ /* 0x000fe400078e0004 */
[----:B------:R-:W-:Y:S01]  /*2b00*/  IMAD.MOV.U32 R15, RZ, RZ, R5 ;  /* 0x000000ffff0f7224 */ /* 0x000fe200078e0005 */
[----:B------:R-:W-:-:S06]  /*2b10*/  DFMA R8, R8, R8, R8 ;  /* 0x000000080808722b */ /* 0x000fcc0000000008 */
[----:B------:R-:W-:Y:S02]  /*2b20*/  FSETP.GEU.AND P1, PT, |R19|, 6.5827683646048100446e-37, PT ;  /* 0x036000001300780b */ /* 0x000fe40003f2e200 */
        /* <DEDUP_REMOVED lines=17> */
.L_x_51:
[----:B------:R-:W-:Y:S05]  /*2c40*/  BSYNC.RECONVERGENT B2 ;  /* 0x0000000000027941 */ /* 0x000fea0003800200 */
.L_x_50:
[----:B------:R-:W-:Y:S01]  /*2c50*/  IMAD.MOV.U32 R12, RZ, RZ, R6 ;  /* 0x000000ffff0c7224 */ /* 0x000fe200078e0006 */
[----:B------:R-:W-:-:S07]  /*2c60*/  MOV R13, R7 ;  /* 0x00000007000d7202 */ /* 0x000fce0000000f00 */
.L_x_45:
[----:B------:R-:W-:Y:S05]  /*2c70*/  BSYNC.RECONVERGENT B1 ;  /* 0x0000000000017941 */ /* 0x000fea0003800200 */
.L_x_44:
[----:B------:R-:W0:Y:S01]  /*2c80*/  MUFU.RCP64H R5, R41 ;  /* 0x0000002900057308 */ /* 0x000e220000001800 */
[----:B------:R-:W-:Y:S01]  /*2c90*/  IMAD.MOV.U32 R4, RZ, RZ, 0x1 ;  /* 0x00000001ff047424 */ /* 0x000fe200078e00ff */
[----:B------:R-:W1:Y:S01]  /*2ca0*/  LDCU.64 UR4, c[0x0][0x3a8] ;  /* 0x00007500ff0477ac */ /* 0x000e620008000a00 */
[----:B------:R-:W-:Y:S01]  /*2cb0*/  IMAD.MOV.U32 R3, RZ, RZ, R47 ;  /* 0x000000ffff037224 */ /* 0x000fe200078e002f */
[----:B------:R-:W-:Y:S03]  /*2cc0*/  BSSY.RECONVERGENT B1, `(.L_x_52) ;  /* 0x000001f000017945 */ /* 0x000fe60003800200 */
[----:B0-----:R-:W-:Y:S02]  /*2cd0*/  DFMA R6, -R40, R4, 1 ;  /* 0x3ff000002806742b */ /* 0x001fe40000000104 */
[----:B-1----:R-:W-:Y:S01]  /*2ce0*/  DMUL R10, R38, UR4 ;  /* 0x00000004260a7c28 */ /* 0x002fe20008000000 */
[----:B------:R-:W-:Y:S01]  /*2cf0*/  UMOV UR4, 0xd9d7bdbb ;  /* 0xd9d7bdbb00047882 */ /* 0x000fe20000000000 */
[----:B------:R-:W-:-:S02]  /*2d00*/  UMOV UR5, 0x3ddb7cdf ;  /* 0x3ddb7cdf00057882 */ /* 0x000fc40000000000 */
[----:B------:R-:W-:Y:S01]  /*2d10*/  DSETP.MAX.AND P2, P3, R46, UR4, PT ;  /* 0x000000042e007e2a */ /* 0x000fe2000bb4f000 */
[----:B------:R-:W-:Y:S01]  /*2d20*/  UMOV UR6, UR5 ;  /* 0x0000000500067c82 */ /* 0x000fe20008000000 */
[----:B------:R-:W-:-:S04]  /*2d30*/  DFMA R6, R6, R6, R6 ;  /* 0x000000060606722b */ /* 0x000fc80000000006 */
[----:B------:R-:W-:Y:S02]  /*2d40*/  FSETP.GEU.AND P1, PT, |R11|, 6.5827683646048100446e-37, PT ;  /* 0x036000000b00780b */ /* 0x000fe40003f2e200 */
[----:B------:R-:W-:Y:S01]  /*2d50*/  FSEL R23, R3, UR6, P2 ;  /* 0x0000000603177c08 */ /* 0x000fe20009000000 */
[----:B------:R-:W-:Y:S01]  /*2d60*/  IMAD.U32 R3, RZ, RZ, UR6 ;  /* 0x00000006ff037e24 */ /* 0x000fe2000f8e00ff */
[----:B------:R-:W-:Y:S01]  /*2d70*/  DFMA R6, R4, R6, R4 ;  /* 0x000000060406722b */ /* 0x000fe20000000004 */
[----:B------:R-:W-:-:S03]  /*2d80*/  SEL R22, R46, UR4, P2 ;  /* 0x000000042e167c07 */ /* 0x000fc60009000000 */
[----:B------:R-:W-:-:S04]  /*2d90*/  @P3 LOP3.LUT R23, R3, 0x80000, RZ, 0xfc, !PT ;  /* 0x0008000003173812 */ /* 0x000fc800078efcff */
        /* <DEDUP_REMOVED lines=17> */
.L_x_53:
[----:B------:R-:W-:Y:S05]  /*2eb0*/  BSYNC.RECONVERGENT B1 ;  /* 0x0000000000017941 */ /* 0x000fea0003800200 */
.L_x_52:
        /* <DEDUP_REMOVED lines=19> */
[----:B------:R-:W-:Y:S01]  /*2ff0*/  IMAD.MOV.U32 R21, RZ, RZ, R8 ;  /* 0x000000ffff157224 */ /* 0x000fe200078e0008 */
[----:B------:R-:W-:Y:S01]  /*3000*/  MOV R8, 0x3040 ;  /* 0x0000304000087802 */ /* 0x000fe20000000f00 */
[----:B------:R-:W-:Y:S02]  /*3010*/  IMAD.MOV.U32 R10, RZ, RZ, R18 ;  /* 0x000000ffff0a7224 */ /* 0x000fe400078e0012 */
[----:B------:R-:W-:-:S07]  /*3020*/  IMAD.MOV.U32 R3, RZ, RZ, R19 ;  /* 0x000000ffff037224 */ /* 0x000fce00078e0013 */
[----:B------:R-:W-:Y:S05]  /*3030*/  CALL.REL.NOINC `($__internal_3_$__cuda_sm20_dsqrt_rn_f64_mediumpath_v1) ;  /* 0x0000001800107944 */ /* 0x000fea0003c00000 */
[----:B------:R-:W-:Y:S02]  /*3040*/  IMAD.MOV.U32 R26, RZ, RZ, R4 ;  /* 0x000000ffff1a7224 */ /* 0x000fe400078e0004 */
[----:B------:R-:W-:-:S07]  /*3050*/  IMAD.MOV.U32 R27, RZ, RZ, R5 ;  /* 0x000000ffff1b7224 */ /* 0x000fce00078e0005 */
.L_x_55:
[----:B------:R-:W-:Y:S05]  /*3060*/  BSYNC.RECONVERGENT B0 ;  /* 0x0000000000007941 */ /* 0x000fea0003800200 */
.L_x_54:
        /* <DEDUP_REMOVED lines=26> */
.L_x_57:
[----:B------:R-:W-:Y:S05]  /*3210*/  BSYNC.RECONVERGENT B1 ;  /* 0x0000000000017941 */ /* 0x000fea0003800200 */
.L_x_56:
        /* <DEDUP_REMOVED lines=26> */
.L_x_59:
[----:B------:R-:W-:Y:S05]  /*33c0*/  BSYNC.RECONVERGENT B0 ;  /* 0x0000000000007941 */ /* 0x000fea0003800200 */
.L_x_58:
        /* <DEDUP_REMOVED lines=21> */
[----:B------:R-:W-:Y:S01]  /*3520*/  MOV R18, R5 ;  /* 0x0000000500127202 */ /* 0x000fe20000000f00 */
[----:B------:R-:W-:-:S07]  /*3530*/  IMAD.MOV.U32 R19, RZ, RZ, R4 ;  /* 0x000000ffff137224 */ /* 0x000fce00078e0004 */
.L_x_61:
[----:B------:R-:W-:Y:S05]  /*3540*/  BSYNC.RECONVERGENT B1 ;  /* 0x0000000000017941 */ /* 0x000fea0003800200 */
.L_x_60:
        /* <DEDUP_REMOVED lines=27> */
.L_x_63:
[----:B------:R-:W-:Y:S05]  /*3700*/  BSYNC.RECONVERGENT B1 ;  /* 0x0000000000017941 */ /* 0x000fea0003800200 */
.L_x_62:
[----:B------:R-:W-:Y:S01]  /*3710*/  DMUL R6, R44, 0.5 ;  /* 0x3fe000002c067828 */ /* 0x000fe20000000000 */
[----:B------:R-:W-:Y:S01]  /*3720*/  BSSY.RECONVERGENT B1, `(.L_x_64) ;  /* 0x0000086000017945 */ /* 0x000fe20003800200 */
[----:B------:R-:W-:Y:S02]  /*3730*/  DADD R8, R48, -R26 ;  /* 0x0000000030087229 */ /* 0x000fe4000000081a */
[----:B------:R-:W-:Y:S02]  /*3740*/  DADD R10, R50, -R24 ;  /* 0x00000000320a7229 */ /* 0x000fe40000000818 */
[----:B------:R-:W-:Y:S02]  /*3750*/  DMUL R20, R40, R48 ;  /* 0x0000003028147228 */ /* 0x000fe40000000000 */
[----:B------:R-:W-:Y:S02]  /*3760*/  DMUL R6, R50, R6 ;  /* 0x0000000632067228 */ /* 0x000fe40000000000 */
[----:B------:R-:W-:-:S02]  /*3770*/  DADD R28, R38, R18 ;  /* 0x00000000261c7229 */ /* 0x000fc40000000012 */
[----:B------:R-:W-:Y:S02]  /*3780*/  DSETP.MIN.AND P0, P1, R8, R10, PT ;  /* 0x0000000a0800722a */ /* 0x000fe40003900000 */
[----:B------:R-:W-:Y:S02]  /*3790*/  DADD R26, R48, R26 ;  /* 0x00000000301a7229 */ /* 0x000fe4000000001a */
[----:B------:R-:W-:Y:S01]  /*37a0*/  DFMA R30, R50, R6, R4 ;  /* 0x00000006321e722b */ /* 0x000fe20000000004 */
[----:B------:R-:W-:Y:S01]  /*37b0*/  IMAD.MOV.U32 R36, RZ, RZ, R20 ;  /* 0x000000ffff247224 */ /* 0x000fe200078e0014 */
[C---:B------:R-:W-:Y:S01]  /*37c0*/  DFMA R38, R48.reuse, R20, R38 ;  /* 0x000000143026722b */ /* 0x040fe20000000026 */
[----:B------:R-:W-:Y:S01]  /*37d0*/  IMAD.MOV.U32 R4, RZ, RZ, R11 ;  /* 0x000000ffff047224 */ /* 0x000fe200078e000b */
[----:B------:R-:W-:Y:S01]  /*37e0*/  DMUL R48, R48, R28 ;  /* 0x0000001c30307228 */ /* 0x000fe20000000000 */
[----:B------:R-:W-:Y:S01]  /*37f0*/  IMAD.MOV.U32 R37, RZ, RZ, R21 ;  /* 0x000000ffff257224 */ /* 0x000fe200078e0015 */
[----:B------:R-:W-:Y:S01]  /*3800*/  MOV R28, R8 ;  /* 0x00000008001c7202 */ /* 0x000fe20000000f00 */
[----:B------:R-:W-:Y:S01]  /*3810*/  DADD R32, R50, R24 ;  /* 0x0000000032207229 */ /* 0x000fe20000000018 */
[----:B------:R-:W-:Y:S01]  /*3820*/  FSEL R29, R9, R4, P0 ;  /* 0x00000004091d7208 */ /* 0x000fe20000000000 */
[----:B------:R-:W-:Y:S01]  /*3830*/  DMUL R24, R44, R50 ;  /* 0x000000322c187228 */ /* 0x000fe20000000000 */
[----:B------:R-:W-:Y:S01]  /*3840*/  SEL R28, R28, R10, P0 ;  /* 0x0000000a1c1c7207 */ /* 0x000fe20000000000 */
[----:B------:R-:W-:Y:S01]  /*3850*/  IMAD.MOV.U32 R3, RZ, RZ, R26 ;  /* 0x000000ffff037224 */ /* 0x000fe200078e001a */
[----:B------:R-:W-:Y:S01]  /*3860*/  @P1 LOP3.LUT R29, R4, 0x80000, RZ, 0xfc, !PT ;  /* 0x00080000041d1812 */ /* 0x000fe200078efcff */
[----:B------:R-:W-:Y:S01]  /*3870*/  DADD R4, R22, R30 ;  /* 0x0000000016047229 */ /* 0x000fe2000000001e */
[----:B------:R-:W-:Y:S01]  /*3880*/  IMAD.MOV.U32 R34, RZ, RZ, R38 ;  /* 0x000000ffff227224 */ /* 0x000fe200078e0026 */
[----:B------:R-:W-:Y:S01]  /*3890*/  DSETP.MAX.AND P2, P3, R26, R32, PT ;  /* 0x000000201a00722a */ /* 0x000fe20003b4f000 */
[----:B------:R-:W-:Y:S01]  /*38a0*/  MOV R35, R39 ;  /* 0x0000002700237202 */ /* 0x000fe20000000f00 */
[----:B------:R-:W-:Y:S01]  /*38b0*/  IMAD.MOV.U32 R26, RZ, RZ, R32 ;  /* 0x000000ffff1a7224 */ /* 0x000fe200078e0020 */
[----:B------:R-:W-:Y:S01]  /*38c0*/  DSETP.GE.AND P0, PT, R28, RZ, PT ;  /* 0x000000ff1c00722a */ /* 0x000fe20003f06000 */
[----:B------:R-:W-:Y:S01]  /*38d0*/  IMAD.MOV.U32 R32, RZ, RZ, R48 ;  /* 0x000000ffff207224 */ /* 0x000fe200078e0030 */
[C---:B------:R-:W-:Y:S01]  /*38e0*/  DFMA R22, R50.reuse, R24, R22 ;  /* 0x000000183216722b */ /* 0x040fe20000000016 */
[----:B------:R-:W-:Y:S01]  /*38f0*/  FSEL R27, R27, R33, P2 ;  /* 0x000000211b1b7208 */ /* 0x000fe20001000000 */
[----:B------:R-:W-:Y:S01]  /*3900*/  DMUL R50, R50, R4 ;  /* 0x0000000432327228 */ /* 0x000fe20000000000 */
[----:B------:R-:W-:-:S06]  /*3910*/  SEL R26, R3, R26, P2 ;  /* 0x0000001a031a7207 */ /* 0x000fcc0001000000 */
[----:B------:R-:W-:Y:S01]  /*3920*/  @P3 LOP3.LUT R27, R33, 0x80000, RZ, 0xfc, !PT ;  /* 0x00080000211b3812 */ /* 0x000fe200078efcff */
[----:B------:R-:W-:Y:S02]  /*3930*/  IMAD.MOV.U32 R33, RZ, RZ, R49 ;  /* 0x000000ffff217224 */ /* 0x000fe400078e0031 */
[----:B------:R-:W-:Y:S05]  /*3940*/  @P0 BRA `(.L_x_65) ;  /* 0x00000004008c0947 */ /* 0x000fea0003800000 */
[----:B------:R-:W-:Y:S01]  /*3950*/  DSETP.GTU.AND P0, PT, R26, RZ, PT ;  /* 0x000000ff1a00722a */ /* 0x000fe20003f0c000 */
[----:B------:R-:W-:Y:S01]  /*3960*/  IMAD.MOV.U32 R36, RZ, RZ, R24 ;  /* 0x000000ffff247224 */ /* 0x000fe200078e0018 */
[----:B------:R-:W-:Y:S01]  /*3970*/  MOV R32, R50 ;  /* 0x0000003200207202 */ /* 0x000fe20000000f00 */
[----:B------:R-:W-:Y:S02]  /*3980*/  IMAD.MOV.U32 R37, RZ, RZ, R25 ;  /* 0x000000ffff257224 */ /* 0x000fe400078e0019 */
[----:B------:R-:W-:Y:S02]  /*3990*/  IMAD.MOV.U32 R34, RZ, RZ, R22 ;  /* 0x000000ffff227224 */ /* 0x000fe400078e0016 */
[----:B------:R-:W-:Y:S02]  /*39a0*/  IMAD.MOV.U32 R35, RZ, RZ, R23 ;  /* 0x000000ffff237224 */ /* 0x000fe400078e0017 */
[----:B------:R-:W-:-:S05]  /*39b0*/  IMAD.MOV.U32 R33, RZ, RZ, R51 ;  /* 0x000000ffff217224 */ /* 0x000fca00078e0033 */
        /* <DEDUP_REMOVED lines=30> */
.L_x_67:
[----:B------:R-:W-:Y:S05]  /*3ba0*/  BSYNC.RECONVERGENT B2 ;  /* 0x0000000000027941 */ /* 0x000fea0003800200 */
.L_x_66:
        /* <DEDUP_REMOVED lines=28> */
.L_x_69:
[----:B------:R-:W-:Y:S05]  /*3d70*/  BSYNC.RECONVERGENT B2 ;  /* 0x0000000000027941 */ /* 0x000fea0003800200 */
.L_x_68:
[----:B------:R-:W0:Y:S01]  /*3d80*/  MUFU.RCP64H R7, R33 ;  /* 0x0000002100077308 */ /* 0x000e220000001800 */
[----:B------:R-:W-:Y:S01]  /*3d90*/  MOV R6, 0x1 ;  /* 0x0000000100067802 */ /* 0x000fe20000000f00 */
        /* <DEDUP_REMOVED lines=27> */
.L_x_71:
[----:B------:R-:W-:Y:S05]  /*3f50*/  BSYNC.RECONVERGENT B2 ;  /* 0x0000000000027941 */ /* 0x000fea0003800200 */
.L_x_70:
[----:B------:R-:W-:Y:S02]  /*3f60*/  IMAD.MOV.U32 R32, RZ, RZ, R6 ;  /* 0x000000ffff207224 */ /* 0x000fe400078e0006 */
[----:B------:R-:W-:-:S07]  /*3f70*/  IMAD.MOV.U32 R33, RZ, RZ, R7 ;  /* 0x000000ffff217224 */ /* 0x000fce00078e0007 */
.L_x_65:
[----:B------:R-:W-:Y:S05]  /*3f80*/  BSYNC.RECONVERGENT B1 ;  /* 0x0000000000017941 */ /* 0x000fea0003800200 */
.L_x_64:
[----:B------:R-:W0:Y:S01]  /*3f90*/  LDCU UR4, c[0x0][0x39c] ;  /* 0x00007380ff0477ac */ /* 0x000e220008000800 */
[----:B------:R-:W1:Y:S01]  /*3fa0*/  LDC.64 R8, c[0x0][0x398] ;  /* 0x0000e600ff087b82 */ /* 0x000e620000000a00 */
[----:B------:R-:W-:Y:S01]  /*3fb0*/  IMAD.MOV.U32 R4, RZ, RZ, 0x1 ;  /* 0x00000001ff047424 */ /* 0x000fe200078e00ff */
[----:B------:R-:W2:Y:S06]  /*3fc0*/  LDCU.64 UR6, c[0x0][0x3a0] ;  /* 0x00007400ff0677ac */ /* 0x000eac0008000a00 */
[----:B------:R-:W3:Y:S01]  /*3fd0*/  LDC R10, c[0x0][0x3a4] ;  /* 0x0000e900ff0a7b82 */ /* 0x000ee20000000800 */
[----:B0-----:R-:W1:Y:S01]  /*3fe0*/  MUFU.RCP64H R5, UR4 ;  /* 0x0000000400057d08 */ /* 0x001e620008001800 */
[----:B---3--:R-:W-:Y:S01]  /*3ff0*/  FSETP.GEU.AND P1, PT, |R10|, 6.5827683646048100446e-37, PT ;  /* 0x036000000a00780b */ /* 0x008fe20003f2e200 */
[----:B-1----:R-:W-:-:S08]  /*4000*/  DFMA R6, R4, -R8, 1 ;  /* 0x3ff000000406742b */ /* 0x002fd00000000808 */
[----:B------:R-:W-:-:S08]  /*4010*/  DFMA R6, R6, R6, R6 ;  /* 0x000000060606722b */ /* 0x000fd00000000006 */
[----:B------:R-:W-:-:S08]  /*4020*/  DFMA R6, R4, R6, R4 ;  /* 0x000000060406722b */ /* 0x000fd00000000004 */
[----:B------:R-:W-:-:S08]  /*4030*/  DFMA R4, R6, -R8, 1 ;  /* 0x3ff000000604742b */ /* 0x000fd00000000808 */
[----:B------:R-:W-:-:S08]  /*4040*/  DFMA R4, R6, R4, R6 ;  /* 0x000000040604722b */ /* 0x000fd00000000006 */
[----:B--2---:R-:W-:-:S08]  /*4050*/  DMUL R6, R4, UR6 ;  /* 0x0000000604067c28 */ /* 0x004fd00008000000 */
[----:B------:R-:W-:-:S08]  /*4060*/  DFMA R8, R6, -R8, UR6 ;  /* 0x0000000606087e2b */ /* 0x000fd00008000808 */
[----:B------:R-:W-:-:S10]  /*4070*/  DFMA R4, R4, R8, R6 ;  /* 0x000000080404722b */ /* 0x000fd40000000006 */
[----:B------:R-:W-:-:S05]  /*4080*/  FFMA R3, RZ, UR4, R5 ;  /* 0x00000004ff037c23 */ /* 0x000fca0008000005 */
[----:B------:R-:W-:-:S13]  /*4090*/  FSETP.GT.AND P0, PT, |R3|, 1.469367938527859385e-39, PT ;  /* 0x001000000300780b */ /* 0x000fda0003f04200 */
[----:B------:R-:W-:Y:S05]  /*40a0*/  @P0 BRA P1, `(.L_x_72) ;  /* 0x00000000002c0947 */ /* 0x000fea0000800000 */
[----:B------:R-:W0:Y:S01]  /*40b0*/  LDCU.64 UR4, c[0x0][0x3a0] ;  /* 0x00007400ff0477ac */ /* 0x000e220008000a00 */
[----:B------:R-:W-:Y:S01]  /*40c0*/  MOV R3, 0x4130 ;  /* 0x0000413000037802 */ /* 0x000fe20000000f00 */
[----:B------:R-:W1:Y:S01]  /*40d0*/  LDCU.64 UR6, c[0x0][0x398] ;  /* 0x00007300ff0677ac */ /* 0x000e620008000a00 */
[----:B0-----:R-:W-:Y:S02]  /*40e0*/  IMAD.U32 R5, RZ, RZ, UR4 ;  /* 0x00000004ff057e24 */ /* 0x001fe4000f8e00ff */
[----:B------:R-:W-:Y:S01]  /*40f0*/  IMAD.U32 R4, RZ, RZ, UR5 ;  /* 0x00000005ff047e24 */ /* 0x000fe2000f8e00ff */
[----:B-1----:R-:W-:Y:S01]  /*4100*/  MOV R8, UR6 ;  /* 0x0000000600087c02 */ /* 0x002fe20008000f00 */
[----:B------:R-:W-:-:S07]  /*4110*/  IMAD.U32 R9, RZ, RZ, UR7 ;  /* 0x00000007ff097e24 */ /* 0x000fce000f8e00ff */
[----:B------:R-:W-:Y:S05]  /*4120*/  CALL.REL.NOINC `($__internal_2_$__cuda_sm20_div_rn_f64_full) ;  /* 0x0000000000447944 */ /* 0x000fea0003c00000 */
[----:B------:R-:W-:-:S04]  /*4130*/  LOP3.LUT R5, R5, R4, RZ, 0x3c, !PT ;  /* 0x0000000405057212 */ /* 0x000fc800078e3cff */
[----:B------:R-:W-:-:S04]  /*4140*/  LOP3.LUT R4, R5, R4, RZ, 0x3c, !PT ;  /* 0x0000000405047212 */ /* 0x000fc800078e3cff */
[----:B------:R-:W-:-:S07]  /*4150*/  LOP3.LUT R5, R5, R4, RZ, 0x3c, !PT ;  /* 0x0000000405057212 */ /* 0x000fce00078e3cff */
.L_x_72:
[----:B------:R-:W0:Y:S01]  /*4160*/  LDC.64 R6, c[0x0][0x388] ;  /* 0x0000e200ff067b82 */ /* 0x000e220000000a00 */
[----:B------:R-:W-:Y:S02]  /*4170*/  DADD R16, R36, -R16 ;  /* 0x0000000024107229 */ /* 0x000fe40000000810 */
[----:B------:R-:W-:Y:S02]  /*4180*/  DADD R14, R34, -R14 ;  /* 0x00000000220e7229 */ /* 0x000fe4000000080e */
[----:B------:R-:W-:-:S04]  /*4190*/  DADD R12, R32, -R12 ;  /* 0x00000000200c7229 */ /* 0x000fc8000000080c */
[-C--:B------:R-:W-:Y:S02]  /*41a0*/  DFMA R16, R16, -R4.reuse, R54 ;  /* 0x800000041010722b */ /* 0x080fe40000000036 */
[-C--:B------:R-:W-:Y:S02]  /*41b0*/  DFMA R14, R14, -R4.reuse, R60 ;  /* 0x800000040e0e722b */ /* 0x080fe4000000003c */
[----:B------:R-:W-:Y:S01]  /*41c0*/  DFMA R12, R12, -R4, R58 ;  /* 0x800000040c0c722b */ /* 0x000fe2000000003a */
[----:B0-----:R-:W-:-:S05]  /*41d0*/  IMAD.WIDE R2, R2, 0x8, R6 ;  /* 0x0000000802027825 */ /* 0x001fca00078e0206 */
[----:B------:R-:W-:Y:S01]  /*41e0*/  STG.E.64 desc[UR10][R2.64], R16 ;  /* 0x0000001002007986 */ /* 0x000fe2000c101b0a */
[----:B------:R-:W-:-:S05]  /*41f0*/  IMAD.WIDE R6, R0, 0x8, R2 ;  /* 0x0000000800067825 */ /* 0x000fca00078e0202 */
[----:B------:R-:W-:Y:S01]  /*4200*/  STG.E.64 desc[UR10][R6.64], R14 ;  /* 0x0000000e06007986 */ /* 0x000fe2000c101b0a */
[----:B------:R-:W-:-:S05]  /*4210*/  IMAD.WIDE R4, R0, 0x8, R6 ;  /* 0x0000000800047825 */ /* 0x000fca00078e0206 */
[----:B------:R-:W-:Y:S01]  /*4220*/  STG.E.64 desc[UR10][R4.64], R12 ;  /* 0x0000000c04007986 */ /* 0x000fe2000c101b0a */
[----:B------:R-:W-:Y:S05]  /*4230*/  EXIT ;  /* 0x000000000000794d */ /* 0x000fea0003800000 */
        .weak           $__internal_2_$__cuda_sm20_div_rn_f64_full
        .type           $__internal_2_$__cuda_sm20_div_rn_f64_full,@function
        .size           $__internal_2_$__cuda_sm20_div_rn_f64_full,($__internal_3_$__cuda_sm20_dsqrt_rn_f64_mediumpath_v1 - $__internal_2_$__cuda_sm20_div_rn_f64_full)
$__internal_2_$__cuda_sm20_div_rn_f64_full:
[C---:B------:R-:W-:Y:S01]  /*4240*/  FSETP.GEU.AND P0, PT, |R9|.reuse, 1.469367938527859385e-39, PT ;  /* 0x001000000900780b */ /* 0x040fe20003f0e200 */
[----:B------:R-:W-:Y:S01]  /*4250*/  IMAD.MOV.U32 R7, RZ, RZ, R4 ;  /* 0x000000ffff077224 */ /* 0x000fe200078e0004 */
[C---:B------:R-:W-:Y:S01]  /*4260*/  LOP3.LUT R10, R9.reuse, 0x800fffff, RZ, 0xc0, !PT ;  /* 0x800fffff090a7812 */ /* 0x040fe200078ec0ff */
[----:B------:R-:W-:Y:S01]  /*4270*/  IMAD.MOV.U32 R64, RZ, RZ, 0x1 ;  /* 0x00000001ff407424 */ /* 0x000fe200078e00ff */
[----:B------:R-:W-:Y:S01]  /*4280*/  LOP3.LUT R67, R9, 0x7ff00000, RZ, 0xc0, !PT ;  /* 0x7ff0000009437812 */ /* 0x000fe200078ec0ff */
[----:B------:R-:W-:Y:S01]  /*4290*/  IMAD.MOV.U32 R6, RZ, RZ, R5 ;  /* 0x000000ffff067224 */ /* 0x000fe200078e0005 */
[----:B------:R-:W-:Y:S01]  /*42a0*/  LOP3.LUT R11, R10, 0x3ff00000, RZ, 0xfc, !PT ;  /* 0x3ff000000a0b7812 */ /* 0x000fe200078efcff */
[----:B------:R-:W-:Y:S01]  /*42b0*/  IMAD.MOV.U32 R10, RZ, RZ, R8 ;  /* 0x000000ffff0a7224 */ /* 0x000fe200078e0008 */
[C---:B------:R-:W-:Y:S01]  /*42c0*/  FSETP.GEU.AND P2, PT, |R7|.reuse, 1.469367938527859385e-39, PT ;  /* 0x001000000700780b */ /* 0x040fe20003f4e200 */
[----:B------:R-:W-:Y:S01]  /*42d0*/  BSSY.RECONVERGENT B0, `(.L_x_73) ;  /* 0x0000055000007945 */ /* 0x000fe20003800200 */
[----:B------:R-:W-:-:S03]  /*42e0*/  LOP3.LUT R4, R7, 0x7ff00000, RZ, 0xc0, !PT ;  /* 0x7ff0000007047812 */ /* 0x000fc600078ec0ff */
[----:B------:R-:W-:Y:S01]  /*42f0*/  @!P0 DMUL R10, R8, 8.98846567431157953865e+307 ;  /* 0x7fe00000080a8828 */ /* 0x000fe20000000000 */
[----:B------:R-:W-:Y:S01]  /*4300*/  ISETP.GE.U32.AND P1, PT, R4, R67, PT ;  /* 0x000000430400720c */ /* 0x000fe20003f26070 */
[----:B------:R-:W-:-:S04]  /*4310*/  IMAD.MOV.U32 R66, RZ, RZ, R4 ;  /* 0x000000ffff427224 */ /* 0x000fc800078e0004 */
[----:B------:R-:W0:Y:S02]  /*4320*/  MUFU.RCP64H R65, R11 ;  /* 0x0000000b00417308 */ /* 0x000e240000001800 */
[----:B------:R-:W-:Y:S01]  /*4330*/  @!P2 LOP3.LUT R5, R9, 0x7ff00000, RZ, 0xc0, !PT ;  /* 0x7ff000000905a812 */ /* 0x000fe200078ec0ff */
[----:B------:R-:W-:Y:S01]  /*4340*/  @!P2 IMAD.MOV.U32 R68, RZ, RZ, RZ ;  /* 0x000000ffff44a224 */ /* 0x000fe200078e00ff */
[----:B------:R-:W-:Y:S02]  /*4350*/  @!P0 LOP3.LUT R67, R11, 0x7ff00000, RZ, 0xc0, !PT ;  /* 0x7ff000000b438812 */ /* 0x000fe400078ec0ff */
[----:B------:R-:W-:Y:S01]  /*4360*/  @!P2 ISETP.GE.U32.AND P3, PT, R4, R5, PT ;  /* 0x000000050400a20c */ /* 0x000fe20003f66070 */
[----:B------:R-:W-:Y:S01]  /*4370*/  IMAD.MOV.U32 R5, RZ, RZ, 0x1ca00000 ;  /* 0x1ca00000ff057424 */ /* 0x000fe200078e00ff */
[----:B0-----:R-:W-:-:S08]  /*4380*/  DFMA R62, R64, -R10, 1 ;  /* 0x3ff00000403e742b */ /* 0x001fd0000000080a */
[----:B------:R-:W-:-:S08]  /*4390*/  DFMA R62, R62, R62, R62 ;  /* 0x0000003e3e3e722b */ /* 0x000fd0000000003e */
[----:B------:R-:W-:Y:S01]  /*43a0*/  DFMA R64, R64, R62, R64 ;  /* 0x0000003e4040722b */ /* 0x000fe20000000040 */
[C---:B------:R-:W-:Y:S02]  /*43b0*/  @!P2 SEL R62, R5.reuse, 0x63400000, !P3 ;  /* 0x63400000053ea807 */ /* 0x040fe40005800000 */
[----:B------:R-:W-:Y:S02]  /*43c0*/  SEL R63, R5, 0x63400000, !P1 ;  /* 0x63400000053f7807 */ /* 0x000fe40004800000 */
[----:B------:R-:W-:-:S03]  /*43d0*/  @!P2 LOP3.LUT R62, R62, 0x80000000, R7, 0xf8, !PT ;  /* 0x800000003e3ea812 */ /* 0x000fc600078ef807 */
[----:B------:R-:W-:Y:S01]  /*43e0*/  DFMA R70, R64, -R10, 1 ;  /* 0x3ff000004046742b */ /* 0x000fe2000000080a */
[----:B------:R-:W-:Y:S02]  /*43f0*/  LOP3.LUT R63, R63, 0x800fffff, R7, 0xf8, !PT ;  /* 0x800fffff3f3f7812 */ /* 0x000fe400078ef807 */
[----:B------:R-:W-:Y:S02]  /*4400*/  @!P2 LOP3.LUT R69, R62, 0x100000, RZ, 0xfc, !PT ;  /* 0x001000003e45a812 */ /* 0x000fe400078efcff */
[----:B------:R-:W-:-:S03]  /*4410*/  MOV R62, R6 ;  /* 0x00000006003e7202 */ /* 0x000fc60000000f00 */
[----:B------:R-:W-:-:S03]  /*4420*/  DFMA R70, R64, R70, R64 ;  /* 0x000000464046722b */ /* 0x000fc60000000040 */
[----:B------:R-:W-:-:S08]  /*4430*/  @!P2 DFMA R62, R62, 2, -R68 ;  /* 0x400000003e3ea82b */ /* 0x000fd00000000844 */
[----:B------:R-:W-:Y:S02]  /*4440*/  DMUL R68, R70, R62 ;  /* 0x0000003e46447228 */ /* 0x000fe40000000000 */
[----:B------:R-:W-:-:S06]  /*4450*/  @!P2 LOP3.LUT R66, R63, 0x7ff00000, RZ, 0xc0, !PT ;  /* 0x7ff000003f42a812 */ /* 0x000fcc00078ec0ff */
[----:B------:R-:W-:-:S08]  /*4460*/  DFMA R64, R68, -R10, R62 ;  /* 0x8000000a4440722b */ /* 0x000fd0000000003e */
[----:B------:R-:W-:Y:S01]  /*4470*/  DFMA R64, R70, R64, R68 ;  /* 0x000000404640722b */ /* 0x000fe20000000044 */
[----:B------:R-:W-:-:S05]  /*4480*/  VIADD R68, R66, 0xffffffff ;  /* 0xffffffff42447836 */ /* 0x000fca0000000000 */
[----:B------:R-:W-:Y:S01]  /*4490*/  ISETP.GT.U32.AND P0, PT, R68, 0x7feffffe, PT ;  /* 0x7feffffe4400780c */ /* 0x000fe20003f04070 */
[----:B------:R-:W-:-:S05]  /*44a0*/  VIADD R68, R67, 0xffffffff ;  /* 0xffffffff43447836 */ /* 0x000fca0000000000 */
[----:B------:R-:W-:-:S13]  /*44b0*/  ISETP.GT.U32.OR P0, PT, R68, 0x7feffffe, P0 ;  /* 0x7feffffe4400780c */ /* 0x000fda0000704470 */
[----:B------:R-:W-:Y:S05]  /*44c0*/  @P0 BRA `(.L_x_74) ;  /* 0x0000000000740947 */ /* 0x000fea0003800000 */
[----:B------:R-:W-:-:S04]  /*44d0*/  LOP3.LUT R6, R9, 0x7ff00000, RZ, 0xc0, !PT ;  /* 0x7ff0000009067812 */ /* 0x000fc800078ec0ff */
[CC--:B------:R-:W-:Y:S02]  /*44e0*/  VIADDMNMX R7, R4.reuse, -R6.reuse, 0xb9600000, !PT ;  /* 0xb960000004077446 */ /* 0x0c0fe40007800906 */
[----:B------:R-:W-:Y:S02]  /*44f0*/  ISETP.GE.U32.AND P0, PT, R4, R6, PT ;  /* 0x000000060400720c */ /* 0x000fe40003f06070 */
[----:B------:R-:W-:Y:S02]  /*4500*/  VIMNMX R7, PT, PT, R7, 0x46a00000, PT ;  /* 0x46a0000007077848 */ /* 0x000fe40003fe0100 */
[----:B------:R-:W-:Y:S02]  /*4510*/  SEL R5, R5, 0x63400000, !P0 ;  /* 0x6340000005057807 */ /* 0x000fe40004000000 */
[----:B------:R-:W-:-:S03]  /*4520*/  MOV R6, RZ ;  /* 0x000000ff00067202 */ /* 0x000fc60000000f00 */
[----:B------:R-:W-:-:S04]  /*4530*/  IMAD.IADD R5, R7, 0x1, -R5 ;  /* 0x0000000107057824 */ /* 0x000fc800078e0a05 */
[----:B------:R-:W-:-:S06]  /*4540*/  VIADD R7, R5, 0x7fe00000 ;  /* 0x7fe0000005077836 */ /* 0x000fcc0000000000 */
[----:B------:R-:W-:-:S10]  /*4550*/  DMUL R68, R64, R6 ;  /* 0x0000000640447228 */ /* 0x000fd40000000000 */
[----:B------:R-:W-:-:S13]  /*4560*/  FSETP.GTU.AND P0, PT, |R69|, 1.469367938527859385e-39, PT ;  /* 0x001000004500780b */ /* 0x000fda0003f0c200 */
[----:B------:R-:W-:Y:S05]  /*4570*/  @P0 BRA `(.L_x_75) ;  /* 0x0000000000a80947 */ /* 0x000fea0003800000 */
[----:B------:R-:W-:-:S06]  /*4580*/  DFMA R10, R64, -R10, R62 ;  /* 0x8000000a400a722b */ /* 0x000fcc000000003e */
[----:B------:R-:W-:-:S04]  /*4590*/  IMAD.MOV.U32 R10, RZ, RZ, RZ ;  /* 0x000000ffff0a7224 */ /* 0x000fc800078e00ff */
[C---:B------:R-:W-:Y:S02]  /*45a0*/  FSETP.NEU.AND P0, PT, R11.reuse, RZ, PT ;  /* 0x000000ff0b00720b */ /* 0x040fe40003f0d000 */
[----:B------:R-:W-:-:S04]  /*45b0*/  LOP3.LUT R8, R11, 0x80000000, R9, 0x48, !PT ;  /* 0x800000000b087812 */ /* 0x000fc800078e4809 */
[----:B------:R-:W-:-:S07]  /*45c0*/  LOP3.LUT R11, R8, R7, RZ, 0xfc, !PT ;  /* 0x00000007080b7212 */ /* 0x000fce00078efcff */
[----:B------:R-:W-:Y:S05]  /*45d0*/  @!P0 BRA `(.L_x_75) ;  /* 0x0000000000908947 */ /* 0x000fea0003800000 */
[----:B------:R-:W-:Y:S01]  /*45e0*/  IMAD.MOV R7, RZ, RZ, -R5 ;  /* 0x000000ffff077224 */ /* 0x000fe200078e0a05 */
[----:B------:R-:W-:Y:S01]  /*45f0*/  IADD3 R5, PT, PT, -R5, -0x43300000, RZ ;  /* 0xbcd0000005057810 */ /* 0x000fe20007ffe1ff */
[----:B------:R-:W-:-:S06]  /*4600*/  IMAD.MOV.U32 R6, RZ, RZ, RZ ;  /* 0x000000ffff067224 */ /* 0x000fcc00078e00ff */
[----:B------:R-:W-:Y:S02]  /*4610*/  DFMA R6, R68, -R6, R64 ;  /* 0x800000064406722b */ /* 0x000fe40000000040 */
[----:B------:R-:W-:-:S08]  /*4620*/  DMUL.RP R64, R64, R10 ;  /* 0x0000000a40407228 */ /* 0x000fd00000008000 */
[----:B------:R-:W-:Y:S02]  /*4630*/  FSETP.NEU.AND P0, PT, |R7|, R5, PT ;  /* 0x000000050700720b */ /* 0x000fe40003f0d200 */
[----:B------:R-:W-:Y:S02]  /*4640*/  LOP3.LUT R8, R65, R8, RZ, 0x3c, !PT ;  /* 0x0000000841087212 */ /* 0x000fe400078e3cff */
[----:B------:R-:W-:Y:S02]  /*4650*/  FSEL R4, R64, R68, !P0 ;  /* 0x0000004440047208 */ /* 0x000fe40004000000 */
[----:B------:R-:W-:-:S03]  /*4660*/  FSEL R8, R8, R69, !P0 ;  /* 0x0000004508087208 */ /* 0x000fc60004000000 */
[----:B------:R-:W-:Y:S02]  /*4670*/  IMAD.MOV.U32 R68, RZ, RZ, R4 ;  /* 0x000000ffff447224 */ /* 0x000fe400078e0004 */
[----:B------:R-:W-:Y:S01]  /*4680*/  IMAD.MOV.U32 R69, RZ, RZ, R8 ;  /* 0x000000ffff457224 */ /* 0x000fe200078e0008 */
[----:B------:R-:W-:Y:S06]  /*4690*/  BRA `(.L_x_75) ;  /* 0x0000000000607947 */ /* 0x000fec0003800000 */
.L_x_74:
[----:B------:R-:W-:-:S14]  /*46a0*/  DSETP.NAN.AND P0, PT, R6, R6, PT ;  /* 0x000000060600722a */ /* 0x000fdc0003f08000 */
[----:B------:R-:W-:Y:S05]  /*46b0*/  @P0 BRA `(.L_x_76) ;  /* 0x00000000004c0947 */ /* 0x000fea0003800000 */
[----:B------:R-:W-:-:S14]  /*46c0*/  DSETP.NAN.AND P0, PT, R8, R8, PT ;  /* 0x000000080800722a */ /* 0x000fdc0003f08000 */
[----:B------:R-:W-:Y:S05]  /*46d0*/  @P0 BRA `(.L_x_77) ;  /* 0x0000000000340947 */ /* 0x000fea0003800000 */
[----:B------:R-:W-:Y:S01]  /*46e0*/  ISETP.NE.AND P0, PT, R66, R67, PT ;  /* 0x000000434200720c */ /* 0x000fe20003f05270 */
[----:B------:R-:W-:Y:S01]  /*46f0*/  IMAD.MOV.U32 R68, RZ, RZ, 0x0 ;  /* 0x00000000ff447424 */ /* 0x000fe200078e00ff */
[----:B------:R-:W-:-:S11]  /*4700*/  MOV R69, 0xfff80000 ;  /* 0xfff8000000457802 */ /* 0x000fd60000000f00 */
[----:B------:R-:W-:Y:S05]  /*4710*/  @!P0 BRA `(.L_x_75) ;  /* 0x0000000000408947 */ /* 0x000fea0003800000 */
[----:B------:R-:W-:Y:S02]  /*4720*/  ISETP.NE.AND P0, PT, R66, 0x7ff00000, PT ;  /* 0x7ff000004200780c */ /* 0x000fe40003f05270 */
[----:B------:R-:W-:Y:S02]  /*4730*/  LOP3.LUT R6, R7, 0x80000000, R9, 0x48, !PT ;  /* 0x8000000007067812 */ /* 0x000fe400078e4809 */
[----:B------:R-:W-:-:S13]  /*4740*/  ISETP.EQ.OR P0, PT, R67, RZ, !P0 ;  /* 0x000000ff4300720c */ /* 0x000fda0004702670 */
[----:B------:R-:W-:Y:S01]  /*4750*/  @P0 LOP3.LUT R4, R6, 0x7ff00000, RZ, 0xfc, !PT ;  /* 0x7ff0000006040812 */ /* 0x000fe200078efcff */
[----:B------:R-:W-:Y:S02]  /*4760*/  @!P0 IMAD.MOV.U32 R68, RZ, RZ, RZ ;  /* 0x000000ffff448224 */ /* 0x000fe400078e00ff */
[----:B------:R-:W-:Y:S02]  /*4770*/  @!P0 IMAD.MOV.U32 R69, RZ, RZ, R6 ;  /* 0x000000ffff458224 */ /* 0x000fe400078e0006 */
[----:B------:R-:W-:Y:S02]  /*4780*/  @P0 IMAD.MOV.U32 R68, RZ, RZ, RZ ;  /* 0x000000ffff440224 */ /* 0x000fe400078e00ff */
[----:B------:R-:W-:Y:S01]  /*4790*/  @P0 IMAD.MOV.U32 R69, RZ, RZ, R4 ;  /* 0x000000ffff450224 */ /* 0x000fe200078e0004 */
[----:B------:R-:W-:Y:S06]  /*47a0*/  BRA `(.L_x_75) ;  /* 0x00000000001c7947 */ /* 0x000fec0003800000 */
.L_x_77:
[----:B------:R-:W-:Y:S01]  /*47b0*/  LOP3.LUT R4, R9, 0x80000, RZ, 0xfc, !PT ;  /* 0x0008000009047812 */ /* 0x000fe200078efcff */
[----:B------:R-:W-:-:S04]  /*47c0*/  IMAD.MOV.U32 R68, RZ, RZ, R8 ;  /* 0x000000ffff447224 */ /* 0x000fc800078e0008 */
[----:B------:R-:W-:Y:S01]  /*47d0*/  IMAD.MOV.U32 R69, RZ, RZ, R4 ;  /* 0x000000ffff457224 */ /* 0x000fe200078e0004 */
[----:B------:R-:W-:Y:S06]  /*47e0*/  BRA `(.L_x_75) ;  /* 0x00000000000c7947 */ /* 0x000fec0003800000 */
.L_x_76:
[----:B------:R-:W-:Y:S02]  /*47f0*/  LOP3.LUT R4, R7, 0x80000, RZ, 0xfc, !PT ;  /* 0x0008000007047812 */ /* 0x000fe400078efcff */
[----:B------:R-:W-:-:S03]  /*4800*/  MOV R68, R6 ;  /* 0x0000000600447202 */ /* 0x000fc60000000f00 */
[----:B------:R-:W-:-:S07]  /*4810*/  IMAD.MOV.U32 R69, RZ, RZ, R4 ;  /* 0x000000ffff457224 */ /* 0x000fce00078e0004 */
.L_x_75:
[----:B------:R-:W-:Y:S05]  /*4820*/  BSYNC.RECONVERGENT B0 ;  /* 0x0000000000007941 */ /* 0x000fea0003800200 */
.L_x_73:
[----:B------:R-:W-:Y:S02]  /*4830*/  IMAD.MOV.U32 R6, RZ, RZ, R3 ;  /* 0x000000ffff067224 */ /* 0x000fe400078e0003 */
[----:B------:R-:W-:Y:S02]  /*4840*/  IMAD.MOV.U32 R7, RZ, RZ, 0x0 ;  /* 0x00000000ff077424 */ /* 0x000fe400078e00ff */
[----:B------:R-:W-:Y:S02]  /*4850*/  IMAD.MOV.U32 R5, RZ, RZ, R68 ;  /* 0x000000ffff057224 */ /* 0x000fe400078e0044 */
[----:B------:R-:W-:Y:S01]  /*4860*/  IMAD.MOV.U32 R4, RZ, RZ, R69 ;  /* 0x000000ffff047224 */ /* 0x000fe200078e0045 */
[----:B------:R-:W-:Y:S06]  /*4870*/  RET.REL.NODEC R6 `(_ZN4nest4cuda7euler1d26euler1d_fused_stage_kernelEPKdPdiiddd) ;  /* 0xffffffb406e07950 */ /* 0x000fec0003c3ffff */
        .weak           $__internal_3_$__cuda_sm20_dsqrt_rn_f64_mediumpath_v1
        .type           $__internal_3_$__cuda_sm20_dsqrt_rn_f64_mediumpath_v1,@function
        .size           $__internal_3_$__cuda_sm20_dsqrt_rn_f64_mediumpath_v1,(.L_x_86 - $__internal_3_$__cuda_sm20_dsqrt_rn_f64_mediumpath_v1)
$__internal_3_$__cuda_sm20_dsqrt_rn_f64_mediumpath_v1:
[----:B------:R-:W-:Y:S01]  /*4880*/  ISETP.GE.U32.AND P0, PT, R21, -0x3400000, PT ;  /* 0xfcc000001500780c */ /* 0x000fe20003f06070 */
[----:B------:R-:W-:Y:S01]  /*4890*/  BSSY.RECONVERGENT B1, `(.L_x_78) ;  /* 0x0000028000017945 */ /* 0x000fe20003800200 */
[----:B------:R-:W-:Y:S01]  /*48a0*/  MOV R25, R7 ;  /* 0x0000000700197202 */ /* 0x000fe20000000f00 */
[----:B------:R-:W-:Y:S02]  /*48b0*/  IMAD.MOV.U32 R24, RZ, RZ, R4 ;  /* 0x000000ffff187224 */ /* 0x000fe400078e0004 */
[----:B------:R-:W-:Y:S02]  /*48c0*/  IMAD.MOV.U32 R7, RZ, RZ, R11 ;  /* 0x000000ffff077224 */ /* 0x000fe400078e000b */
[----:B------:R-:W-:Y:S02]  /*48d0*/  IMAD.MOV.U32 R4, RZ, RZ, R20 ;  /* 0x000000ffff047224 */ /* 0x000fe400078e0014 */
[----:B------:R-:W-:-:S04]  /*48e0*/  IMAD.MOV.U32 R11, RZ, RZ, R3 ;  /* 0x000000ffff0b7224 */ /* 0x000fc800078e0003 */
        /* <DEDUP_REMOVED lines=9> */
.L_x_79:
        /* <DEDUP_REMOVED lines=9> */
[----:B------:R-:W-:Y:S01]  /*4a10*/  MOV R4, RZ ;  /* 0x000000ff00047202 */ /* 0x000fe20000000f00 */
[----:B------:R-:W-:Y:S02]  /*4a20*/  IMAD.MOV.U32 R10, RZ, RZ, 0x0 ;  /* 0x00000000ff0a7424 */ /* 0x000fe400078e00ff */
[----:B------:R-:W-:Y:S02]  /*4a30*/  IMAD.MOV.U32 R11, RZ, RZ, 0x3fd80000 ;  /* 0x3fd80000ff0b7424 */ /* 0x000fe400078e00ff */
[----:B------:R-:W0:Y:S02]  /*4a40*/  MUFU.RSQ64H R5, R25 ;  /* 0x0000001900057308 */ /* 0x000e240000001c00 */
        /* <DEDUP_REMOVED lines=11> */
.L_x_81:
[----:B------:R-:W-:-:S11]  /*4b00*/  DADD R4, R24, R24 ;  /* 0x0000000018047229 */ /* 0x000fd60000000018 */
.L_x_80:
[----:B------:R-:W-:Y:S05]  /*4b10*/  BSYNC.RECONVERGENT B1 ;  /* 0x0000000000017941 */ /* 0x000fea0003800200 */
.L_x_78:
[----:B------:R-:W-:-:S04]  /*4b20*/  IMAD.MOV.U32 R9, RZ, RZ, 0x0 ;  /* 0x00000000ff097424 */ /* 0x000fc800078e00ff */
[----:B------:R-:W-:Y:S05]  /*4b30*/  RET.REL.NODEC R8 `(_ZN4nest4cuda7euler1d26euler1d_fused_stage_kernelEPKdPdiiddd) ;  /* 0xffffffb408307950 */ /* 0x000fea0003c3ffff */
.L_x_82:
        /* <DEDUP_REMOVED lines=12> */
.L_x_86:


//--------------------- .nv.shared._ZN4nest4cuda7euler1d18rk2_average_kernelEPdPKdiii --------------------------
	.section	.nv.shared._ZN4nest4cuda7euler1d18rk2_average_kernelEPdPKdiii,"aw",@nobits
	.sectionflags	@""
	.align	16
	.zero		1024


//--------------------- .nv.shared.reserved.0     --------------------------
	.section	.nv.shared.reserved.0,"aw",@nobits
	.weak		__nv_reservedSMEM_offset_0_alias
	.size		__nv_reservedSMEM_offset_0_alias, 0, 64
	.other		__nv_reservedSMEM_offset_0_alias,@"STO_CUDA_RESERVED_SHARED STV_DEFAULT"
__nv_reservedSMEM_offset_0_alias:
	.zero		0
	.zero		64


//--------------------- .nv.shared._ZN4nest4cuda7euler1d28compute_max_wavespeed_kernelEPKdPdiid --------------------------
	.section	.nv.shared._ZN4nest4cuda7euler1d28compute_max_wavespeed_kernelEPKdPdiid,"aw",@nobits
	.sectionflags	@""
	.align	16
	.zero		1024


//--------------------- .nv.shared._ZN4nest4cuda7euler1d26copy_halos_periodic_kernelEPdiii --------------------------
	.section	.nv.shared._ZN4nest4cuda7euler1d26copy_halos_periodic_kernelEPdiii,"aw",@nobits
	.sectionflags	@""
	.align	16
	.zero		1024


//--------------------- .nv.shared._ZN4nest4cuda7euler1d26euler1d_fused_stage_kernelEPKdPdiiddd --------------------------
	.section	.nv.shared._ZN4nest4cuda7euler1d26euler1d_fused_stage_kernelEPKdPdiiddd,"aw",@nobits
	.sectionflags	@""
	.align	16
	.zero		1024


//--------------------- .nv.constant0._ZN4nest4cuda7euler1d18rk2_average_kernelEPdPKdiii --------------------------
	.section	.nv.constant0._ZN4nest4cuda7euler1d18rk2_average_kernelEPdPKdiii,"a",@progbits
	.sectionflags	@""
	.align	4
.nv.constant0._ZN4nest4cuda7euler1d18rk2_average_kernelEPdPKdiii:
	.zero		924


//--------------------- .nv.constant0._ZN4nest4cuda7euler1d28compute_max_wavespeed_kernelEPKdPdiid --------------------------
	.section	.nv.constant0._ZN4nest4cuda7euler1d28compute_max_wavespeed_kernelEPKdPdiid,"a",@progbits
	.sectionflags	@""
	.align	4
.nv.constant0._ZN4nest4cuda7euler1d28compute_max_wavespeed_kernelEPKdPdiid:
	.zero		928


//--------------------- .nv.constant0._ZN4nest4cuda7euler1d26copy_halos_periodic_kernelEPdiii --------------------------
	.section	.nv.constant0._ZN4nest4cuda7euler1d26copy_halos_periodic_kernelEPdiii,"a",@progbits
	.sectionflags	@""
	.align	4
.nv.constant0._ZN4nest4cuda7euler1d26copy_halos_periodic_kernelEPdiii:
	.zero		916


//--------------------- .nv.constant0._ZN4nest4cuda7euler1d26euler1d_fused_stage_kernelEPKdPdiiddd --------------------------
	.section	.nv.constant0._ZN4nest4cuda7euler1d26euler1d_fused_stage_kernelEPKdPdiiddd,"a",@progbits
	.sectionflags	@""
	.align	4
.nv.constant0._ZN4nest4cuda7euler1d26euler1d_fused_stage_kernelEPKdPdiiddd:
	.zero		944


//--------------------- SYMBOLS --------------------------

	.type		.nv.reservedSmem.offset0,@object
	.size		.nv.reservedSmem.offset0,0x4
	.type		.nv.reservedSmem.cap,@object
	.size		.nv.reservedSmem.cap,0x4
